	.headerflags	@"EF_CUDA_TEXMODE_UNIFIED EF_CUDA_64BIT_ADDRESS EF_CUDA_ACCELERATORS EF_CUDA_SM90 EF_CUDA_VIRTUAL_SM(EF_CUDA_SM90)"
	.elftype	@"ET_EXEC"


//--------------------- .nv.info                  --------------------------
	.section	.nv.info,"",@"SHT_CUDA_INFO"
	.align	4


	//----- nvinfo : EIATTR_REGCOUNT
	.align		4
        /*0000*/ 	.byte	0x04, 0x2f
        /*0002*/ 	.short	(.L_1 - .L_0)
	.align		4
.L_0:
        /*0004*/ 	.word	index@(triton_poi_fused_max_pool2d_with_indices_11)
        /*0008*/ 	.word	0x000000ac


	//----- nvinfo : EIATTR_MIN_STACK_SIZE
	.align		4
.L_1:
        /*000c*/ 	.byte	0x04, 0x12
        /*000e*/ 	.short	(.L_3 - .L_2)
	.align		4
.L_2:
        /*0010*/ 	.word	index@(triton_poi_fused_max_pool2d_with_indices_11)
        /*0014*/ 	.word	0x00000000


	//----- nvinfo : EIATTR_FRAME_SIZE
	.align		4
.L_3:
        /*0018*/ 	.byte	0x04, 0x11
        /*001a*/ 	.short	(.L_5 - .L_4)
	.align		4
.L_4:
        /*001c*/ 	.word	index@(triton_poi_fused_max_pool2d_with_indices_11)
        /*0020*/ 	.word	0x00000000


	//----- nvinfo : EIATTR_MIN_STACK_SIZE
	.align		4
.L_5:
        /*0024*/ 	.byte	0x04, 0x12
        /*0026*/ 	.short	(.L_7 - .L_6)
	.align		4
.L_6:
        /*0028*/ 	.word	index@(triton_poi_fused_max_pool2d_with_indices_11)
        /*002c*/ 	.word	0x00000000
.L_7:


//--------------------- .nv.info.triton_poi_fused_max_pool2d_with_indices_11 --------------------------
	.section	.nv.info.triton_poi_fused_max_pool2d_with_indices_11,"",@"SHT_CUDA_INFO"
	.sectionflags	@""
	.align	4


	//----- nvinfo : EIATTR_CUDA_API_VERSION
	.align		4
        /*0000*/ 	.byte	0x04, 0x37
        /*0002*/ 	.short	(.L_9 - .L_8)
.L_8:
        /*0004*/ 	.word	0x0000007c


	//----- nvinfo : EIATTR_KPARAM_INFO
	.align		4
.L_9:
        /*0008*/ 	.byte	0x04, 0x17
        /*000a*/ 	.short	(.L_11 - .L_10)
.L_10:
        /*000c*/ 	.word	0x00000000
        /*0010*/ 	.short	0x0004
        /*0012*/ 	.short	0x001c
        /*0014*/ 	.byte	0x00, 0xf0, 0x11, 0x00


	//----- nvinfo : EIATTR_KPARAM_INFO
	.align		4
.L_11:
        /*0018*/ 	.byte	0x04, 0x17
        /*001a*/ 	.short	(.L_13 - .L_12)
.L_12:
        /*001c*/ 	.word	0x00000000
        /*0020*/ 	.short	0x0003
        /*0022*/ 	.short	0x0018
        /*0024*/ 	.byte	0x00, 0xf0, 0x11, 0x00


	//----- nvinfo : EIATTR_KPARAM_INFO
	.align		4
.L_13:
        /*0028*/ 	.byte	0x04, 0x17
        /*002a*/ 	.short	(.L_15 - .L_14)
.L_14:
        /*002c*/ 	.word	0x00000000
        /*0030*/ 	.short	0x0002
        /*0032*/ 	.short	0x0010
        /*0034*/ 	.byte	0x00, 0xf4, 0x21, 0x00


	//----- nvinfo : EIATTR_KPARAM_INFO
	.align		4
.L_15:
        /*0038*/ 	.byte	0x04, 0x17
        /*003a*/ 	.short	(.L_17 - .L_16)
.L_16:
        /*003c*/ 	.word	0x00000000
        /*0040*/ 	.short	0x0001
        /*0042*/ 	.short	0x0008
        /*0044*/ 	.byte	0x00, 0xf4, 0x21, 0x00


	//----- nvinfo : EIATTR_KPARAM_INFO
	.align		4
.L_17:
        /*0048*/ 	.byte	0x04, 0x17
        /*004a*/ 	.short	(.L_19 - .L_18)
.L_18:
        /*004c*/ 	.word	0x00000000
        /*0050*/ 	.short	0x0000
        /*0052*/ 	.short	0x0000
        /*0054*/ 	.byte	0x00, 0xf4, 0x21, 0x00


	//----- nvinfo : EIATTR_SPARSE_MMA_MASK
	.align		4
.L_19:
        /*0058*/ 	.byte	0x03, 0x50
        /*005a*/ 	.short	0x0000


	//----- nvinfo : EIATTR_MAXREG_COUNT
	.align		4
        /*005c*/ 	.byte	0x03, 0x1b
        /*005e*/ 	.short	0x00ff


	//----- nvinfo : EIATTR_EXIT_INSTR_OFFSETS
	.align		4
        /*0060*/ 	.byte	0x04, 0x1c
        /*0062*/ 	.short	(.L_21 - .L_20)


	//   ....[0]....
.L_20:
        /*0064*/ 	.word	0x000065a0


	//   ....[1]....
        /*0068*/ 	.word	0x000065c0


	//----- nvinfo : EIATTR_REQNTID
	.align		4
.L_21:
        /*006c*/ 	.byte	0x04, 0x10
        /*006e*/ 	.short	(.L_23 - .L_22)
.L_22:
        /*0070*/ 	.word	0x00000100
        /*0074*/ 	.word	0x00000001
        /*0078*/ 	.word	0x00000001


	//----- nvinfo : EIATTR_CBANK_PARAM_SIZE
	.align		4
.L_23:
        /*007c*/ 	.byte	0x03, 0x19
        /*007e*/ 	.short	0x0020


	//----- nvinfo : EIATTR_PARAM_CBANK
	.align		4
        /*0080*/ 	.byte	0x04, 0x0a
        /*0082*/ 	.short	(.L_25 - .L_24)
	.align		4
.L_24:
        /*0084*/ 	.word	index@(.nv.constant0.triton_poi_fused_max_pool2d_with_indices_11)
        /*0088*/ 	.short	0x0210
        /*008a*/ 	.short	0x0020


	//----- nvinfo : EIATTR_SW_WAR
	.align		4
.L_25:
        /*008c*/ 	.byte	0x04, 0x36
        /*008e*/ 	.short	(.L_27 - .L_26)
.L_26:
        /*0090*/ 	.word	0x00000008
.L_27:


//--------------------- .nv.callgraph             --------------------------
	.section	.nv.callgraph,"",@"SHT_CUDA_CALLGRAPH"
	.align	4
	.sectionentsize	8
	.align		4
        /*0000*/ 	.word	0x00000000
	.align		4
        /*0004*/ 	.word	0xffffffff
	.align		4
        /*0008*/ 	.word	0x00000000
	.align		4
        /*000c*/ 	.word	0xfffffffe
	.align		4
        /*0010*/ 	.word	0x00000000
	.align		4
        /*0014*/ 	.word	0xfffffffd
	.align		4
        /*0018*/ 	.word	0x00000000
	.align		4
        /*001c*/ 	.word	0xfffffffc


//--------------------- .text.triton_poi_fused_max_pool2d_with_indices_11 --------------------------
	.section	.text.triton_poi_fused_max_pool2d_with_indices_11,"ax",@progbits
	.sectionflags	@"SHF_BARRIERS=1"
	.align	128
        .global         triton_poi_fused_max_pool2d_with_indices_11
        .type           triton_poi_fused_max_pool2d_with_indices_11,@function
        .size           triton_poi_fused_max_pool2d_with_indices_11,(.L_x_1 - triton_poi_fused_max_pool2d_with_indices_11)
        .other          triton_poi_fused_max_pool2d_with_indices_11,@"STO_CUDA_ENTRY STV_DEFAULT"
triton_poi_fused_max_pool2d_with_indices_11:
.text.triton_poi_fused_max_pool2d_with_indices_11:
[----:B------:R-:W0:Y:S01]  /*0000*/  LDC R1, c[0x0][0x28] ;  /* 0x00000a00ff017b82 */ /* 0x000e220000000800 */
[----:B------:R-:W1:Y:S01]  /*0010*/  S2R R6, SR_TID.X ;  /* 0x0000000000067919 */ /* 0x000e620000002100 */
[----:B------:R-:W-:Y:S02]  /*0020*/  CS2R R20, SRZ ;  /* 0x0000000000147805 */ /* 0x000fe4000001ff00 */
[----:B------:R-:W-:Y:S02]  /*0030*/  CS2R R22, SRZ ;  /* 0x0000000000167805 */ /* 0x000fe4000001ff00 */
[----:B------:R-:W-:Y:S01]  /*0040*/  CS2R R24, SRZ ;  /* 0x0000000000187805 */ /* 0x000fe2000001ff00 */
[----:B------:R-:W2:Y:S01]  /*0050*/  S2R R0, SR_CTAID.Y ;  /* 0x0000000000007919 */ /* 0x000ea20000002600 */
[----:B------:R-:W-:Y:S01]  /*0060*/  CS2R R26, SRZ ;  /* 0x00000000001a7805 */ /* 0x000fe2000001ff00 */
[----:B------:R-:W-:Y:S01]  /*0070*/  ULDC.64 UR6, c[0x0][0x208] ;  /* 0x0000820000067ab9 */ /* 0x000fe20000000a00 */
[----:B------:R-:W3:Y:S01]  /*0080*/  S2R R7, SR_CTAID.X ;  /* 0x0000000000077919 */ /* 0x000ee20000002500 */
[----:B-1----:R-:W-:Y:S01]  /*0090*/  SHF.R.U32.HI R3, RZ, 0x4, R6 ;  /* 0x00000004ff037819 */ /* 0x002fe20000011606 */
[----:B--2---:R-:W-:-:S03]  /*00a0*/  IMAD.SHL.U32 R0, R0, 0x10, RZ ;  /* 0x0000001000007824 */ /* 0x004fc600078e00ff */
[----:B------:R-:W-:-:S04]  /*00b0*/  SGXT.U32 R3, R3, 0x4 ;  /* 0x000000040303781a */ /* 0x000fc80000000000 */
[----:B------:R-:W-:-:S05]  /*00c0*/  LOP3.LUT R4, R0, R3, RZ, 0xfc, !PT ;  /* 0x0000000300047212 */ /* 0x000fca00078efcff */
[----:B------:R-:W-:-:S05]  /*00d0*/  IMAD.HI R2, R4, 0x78787879, RZ ;  /* 0x7878787904027827 */ /* 0x000fca00078e02ff */
[----:B------:R-:W-:-:S04]  /*00e0*/  SHF.R.U32.HI R3, RZ, 0x1f, R2 ;  /* 0x0000001fff037819 */ /* 0x000fc80000011602 */
[----:B------:R-:W-:Y:S01]  /*00f0*/  LEA.HI.SX32 R3, R2, R3, 0x1d ;  /* 0x0000000302037211 */ /* 0x000fe200078feaff */
[----:B------:R-:W-:-:S04]  /*0100*/  IMAD.HI R2, R4, 0x71625345, RZ ;  /* 0x7162534504027827 */ /* 0x000fc800078e02ff */
[----:B------:R-:W-:Y:S01]  /*0110*/  IMAD.HI R8, R3, 0x78787879, RZ ;  /* 0x7878787903087827 */ /* 0x000fe200078e02ff */
[----:B------:R-:W-:-:S03]  /*0120*/  SHF.R.U32.HI R5, RZ, 0x1f, R2 ;  /* 0x0000001fff057819 */ /* 0x000fc60000011602 */
[----:B------:R-:W-:Y:S01]  /*0130*/  IMAD R16, R3, -0x11, R4 ;  /* 0xffffffef03107824 */ /* 0x000fe200078e0204 */
[----:B------:R-:W-:Y:S02]  /*0140*/  SHF.R.U32.HI R9, RZ, 0x1f, R8 ;  /* 0x0000001fff097819 */ /* 0x000fe40000011608 */
[----:B------:R-:W-:Y:S01]  /*0150*/  LEA.HI.SX32 R5, R2, R5, 0x19 ;  /* 0x0000000502057211 */ /* 0x000fe200078fcaff */
[----:B------:R-:W-:Y:S01]  /*0160*/  IMAD.SHL.U32 R10, R16, 0x200, RZ ;  /* 0x00000200100a7824 */ /* 0x000fe200078e00ff */
[----:B------:R-:W-:-:S03]  /*0170*/  LEA.HI.SX32 R8, R8, R9, 0x1d ;  /* 0x0000000908087211 */ /* 0x000fc600078feaff */
[----:B------:R-:W-:Y:S02]  /*0180*/  IMAD R10, R5, 0x44100, R10 ;  /* 0x00044100050a7824 */ /* 0x000fe400078e020a */
[----:B------:R-:W-:Y:S02]  /*0190*/  IMAD R9, R8, -0x11, R3 ;  /* 0xffffffef08097824 */ /* 0x000fe400078e0203 */
[----:B------:R-:W-:Y:S01]  /*01a0*/  IMAD.SHL.U32 R8, R6, 0x10, RZ ;  /* 0x0000001006087824 */ /* 0x000fe200078e00ff */
[----:B------:R-:W1:Y:S01]  /*01b0*/  LDC.64 R2, c[0x0][0x210] ;  /* 0x00008400ff027b82 */ /* 0x000e620000000a00 */
[C---:B------:R-:W-:Y:S01]  /*01c0*/  VIADD R34, R10.reuse, 0xffffde00 ;  /* 0xffffde000a227836 */ /* 0x040fe20000000000 */
[----:B------:R-:W-:Y:S01]  /*01d0*/  ISETP.GT.AND P0, PT, R9, RZ, PT ;  /* 0x000000ff0900720c */ /* 0x000fe20003f04270 */
[----:B------:R-:W-:Y:S01]  /*01e0*/  VIADD R28, R10, 0xffffdf00 ;  /* 0xffffdf000a1c7836 */ /* 0x000fe20000000000 */
[----:B------:R-:W-:Y:S02]  /*01f0*/  LOP3.LUT R12, R8, 0xf0, RZ, 0xc0, !PT ;  /* 0x000000f0080c7812 */ /* 0x000fe400078ec0ff */
[----:B------:R-:W-:-:S02]  /*0200*/  ISETP.GT.AND P1, PT, R16, RZ, P0 ;  /* 0x000000ff1000720c */ /* 0x000fc40000724270 */
[----:B---3--:R-:W-:Y:S02]  /*0210*/  PRMT R5, R12, 0x6540, R7 ;  /* 0x000065400c057816 */ /* 0x008fe40000000007 */
[----:B------:R-:W-:Y:S02]  /*0220*/  ISETP.GT.AND P0, PT, R16, -0x1, P0 ;  /* 0xffffffff1000780c */ /* 0x000fe40000704270 */
[C---:B------:R-:W-:Y:S01]  /*0230*/  ISETP.LT.AND P1, PT, R5.reuse, 0x100, P1 ;  /* 0x000001000500780c */ /* 0x040fe20000f21270 */
[C---:B------:R-:W-:Y:S01]  /*0240*/  IMAD.IADD R12, R5.reuse, 0x1, R34 ;  /* 0x00000001050c7824 */ /* 0x040fe200078e0222 */
[C---:B------:R-:W-:Y:S01]  /*0250*/  ISETP.LT.AND P0, PT, R5.reuse, 0x100, P0 ;  /* 0x000001000500780c */ /* 0x040fe20000701270 */
[----:B------:R-:W-:Y:S01]  /*0260*/  IMAD.IADD R14, R5, 0x1, R28 ;  /* 0x00000001050e7824 */ /* 0x000fe200078e021c */
[C---:B------:R-:W-:Y:S01]  /*0270*/  ISETP.LT.AND P3, PT, R4.reuse, 0x484, P1 ;  /* 0x000004840400780c */ /* 0x040fe20000f61270 */
[C---:B------:R-:W-:Y:S01]  /*0280*/  IMAD R13, R9.reuse, 0x4200, R12 ;  /* 0x00004200090d7824 */ /* 0x040fe200078e020c */
[----:B------:R-:W-:Y:S01]  /*0290*/  ISETP.LT.AND P0, PT, R4, 0x484, P0 ;  /* 0x000004840400780c */ /* 0x000fe20000701270 */
[----:B------:R-:W-:Y:S01]  /*02a0*/  IMAD R15, R9, 0x4200, R14 ;  /* 0x00004200090f7824 */ /* 0x000fe200078e020e */
[----:B------:R-:W-:Y:S01]  /*02b0*/  P2R R101, PR, RZ, 0x8 ;  /* 0x00000008ff657803 */ /* 0x000fe20000000000 */
[----:B-1----:R-:W-:-:S04]  /*02c0*/  IMAD.WIDE R12, R13, 0x4, R2 ;  /* 0x000000040d0c7825 */ /* 0x002fc800078e0202 */
[----:B------:R-:W-:-:S04]  /*02d0*/  IMAD.WIDE R14, R15, 0x4, R2 ;  /* 0x000000040f0e7825 */ /* 0x000fc800078e0202 */
[----:B------:R1:W2:Y:S04]  /*02e0*/  @P3 LDG.E.EL.128 R20, desc[UR6][R12.64] ;  /* 0x000000060c143981 */ /* 0x0002a8000c2e1d00 */
[----:B------:R-:W3:Y:S01]  /*02f0*/  @P0 LDG.E.EL.128 R24, desc[UR6][R14.64] ;  /* 0x000000060e180981 */ /* 0x000ee2000c2e1d00 */
[----:B------:R-:W-:-:S04]  /*0300*/  VIADD R32, R10, 0xffffe000 ;  /* 0xffffe0000a207836 */ /* 0x000fc80000000000 */
[----:B-1----:R-:W-:-:S04]  /*0310*/  IMAD.IADD R12, R5, 0x1, R32 ;  /* 0x00000001050c7824 */ /* 0x002fc800078e0220 */
[----:B------:R-:W-:-:S04]  /*0320*/  IMAD R13, R9, 0x4200, R12 ;  /* 0x00004200090d7824 */ /* 0x000fc800078e020c */
[----:B------:R-:W-:Y:S01]  /*0330*/  IMAD.WIDE R12, R13, 0x4, R2 ;  /* 0x000000040d0c7825 */ /* 0x000fe200078e0202 */
[----:B--2---:R-:W-:Y:S02]  /*0340*/  SEL R11, R20, 0xff800000, P3 ;  /* 0xff800000140b7807 */ /* 0x004fe40001800000 */
[----:B------:R-:W-:Y:S02]  /*0350*/  SEL R18, R21, 0xff800000, P3 ;  /* 0xff80000015127807 */ /* 0x000fe40001800000 */
[----:B---3--:R-:W-:Y:S02]  /*0360*/  SEL R24, R24, 0xff800000, P0 ;  /* 0xff80000018187807 */ /* 0x008fe40000000000 */
[----:B------:R-:W-:Y:S02]  /*0370*/  SEL R25, R25, 0xff800000, P0 ;  /* 0xff80000019197807 */ /* 0x000fe40000000000 */
[----:B------:R-:W-:Y:S02]  /*0380*/  FSETP.GT.AND P2, PT, R24, R11, PT ;  /* 0x0000000b1800720b */ /* 0x000fe40003f44000 */
[----:B------:R-:W-:-:S02]  /*0390*/  FSETP.GT.AND P4, PT, R25, R18, PT ;  /* 0x000000121900720b */ /* 0x000fc40003f84000 */
[----:B------:R-:W-:Y:S02]  /*03a0*/  SEL R17, R22, 0xff800000, P3 ;  /* 0xff80000016117807 */ /* 0x000fe40001800000 */
[----:B------:R-:W-:Y:S02]  /*03b0*/  SEL R26, R26, 0xff800000, P0 ;  /* 0xff8000001a1a7807 */ /* 0x000fe40000000000 */
[----:B------:R-:W-:Y:S02]  /*03c0*/  SEL R20, R23, 0xff800000, P3 ;  /* 0xff80000017147807 */ /* 0x000fe40001800000 */
[----:B------:R-:W-:Y:S02]  /*03d0*/  CS2R R22, SRZ ;  /* 0x0000000000167805 */ /* 0x000fe4000001ff00 */
[----:B------:R-:W-:Y:S02]  /*03e0*/  FSETP.NAN.AND P1, PT, R24, R24, PT ;  /* 0x000000181800720b */ /* 0x000fe40003f28000 */
[----:B------:R-:W-:-:S02]  /*03f0*/  FSETP.GT.AND P3, PT, R26, R17, PT ;  /* 0x000000111a00720b */ /* 0x000fc40003f64000 */
[----:B------:R-:W-:Y:S02]  /*0400*/  SEL R27, R27, 0xff800000, P0 ;  /* 0xff8000001b1b7807 */ /* 0x000fe40000000000 */
[----:B------:R-:W-:Y:S02]  /*0410*/  @!P2 SEL R24, R24, R11, P1 ;  /* 0x0000000b1818a207 */ /* 0x000fe40000800000 */
[----:B------:R-:W-:Y:S02]  /*0420*/  P2R R55, PR, RZ, 0x4 ;  /* 0x00000004ff377803 */ /* 0x000fe40000000000 */
[----:B------:R-:W-:Y:S02]  /*0430*/  FSETP.NAN.AND P1, PT, R25, R25, PT ;  /* 0x000000191900720b */ /* 0x000fe40003f28000 */
[----:B------:R-:W-:Y:S02]  /*0440*/  FSETP.GT.AND P2, PT, R27, R20, PT ;  /* 0x000000141b00720b */ /* 0x000fe40003f44000 */
[----:B------:R-:W-:-:S02]  /*0450*/  @!P4 SEL R25, R25, R18, P1 ;  /* 0x000000121919c207 */ /* 0x000fc40000800000 */
[----:B------:R-:W-:Y:S02]  /*0460*/  FSETP.NAN.AND P1, PT, R26, R26, PT ;  /* 0x0000001a1a00720b */ /* 0x000fe40003f28000 */
[----:B------:R-:W-:Y:S02]  /*0470*/  LEA R11, R16, 0x1, 0x1 ;  /* 0x00000001100b7811 */ /* 0x000fe400078e08ff */
[----:B------:R-:W-:Y:S02]  /*0480*/  @!P3 SEL R26, R26, R17, P1 ;  /* 0x000000111a1ab207 */ /* 0x000fe40000800000 */
[C---:B------:R-:W-:Y:S02]  /*0490*/  FSETP.NAN.AND P1, PT, R27.reuse, R27, PT ;  /* 0x0000001b1b00720b */ /* 0x040fe40003f28000 */
[----:B------:R-:W-:Y:S02]  /*04a0*/  P2R R60, PR, RZ, 0x8 ;  /* 0x00000008ff3c7803 */ /* 0x000fe40000000000 */
[----:B------:R-:W-:-:S02]  /*04b0*/  @!P2 SEL R27, R27, R20, P1 ;  /* 0x000000141b1ba207 */ /* 0x000fc40000800000 */
[----:B------:R-:W-:Y:S02]  /*04c0*/  CS2R R20, SRZ ;  /* 0x0000000000147805 */ /* 0x000fe4000001ff00 */
[----:B------:R-:W-:Y:S02]  /*04d0*/  ISETP.GT.AND P1, PT, R16, -0x1, PT ;  /* 0xffffffff1000780c */ /* 0x000fe40003f24270 */
[----:B------:R-:W-:Y:S02]  /*04e0*/  P2R R62, PR, RZ, 0x4 ;  /* 0x00000004ff3e7803 */ /* 0x000fe40000000000 */
[----:B------:R-:W-:Y:S02]  /*04f0*/  ISETP.LT.AND P5, PT, R11, 0x21, P1 ;  /* 0x000000210b00780c */ /* 0x000fe40000fa1270 */
[C---:B------:R-:W-:Y:S02]  /*0500*/  ISETP.GT.AND P6, PT, R9.reuse, -0x1, PT ;  /* 0xffffffff0900780c */ /* 0x040fe40003fc4270 */
[----:B------:R-:W-:Y:S01]  /*0510*/  ISETP.GT.AND P1, PT, R9, RZ, P5 ;  /* 0x000000ff0900720c */ /* 0x000fe20002f24270 */
[----:B------:R-:W-:Y:S01]  /*0520*/  VIADD R36, R10, 0xffffff00 ;  /* 0xffffff000a247836 */ /* 0x000fe20000000000 */
[----:B------:R-:W-:-:S02]  /*0530*/  P2R R61, PR, RZ, 0x10 ;  /* 0x00000010ff3d7803 */ /* 0x000fc40000000000 */
[----:B------:R-:W-:Y:S01]  /*0540*/  ISETP.LT.AND P1, PT, R5, 0x100, P1 ;  /* 0x000001000500780c */ /* 0x000fe20000f21270 */
[----:B------:R-:W-:Y:S01]  /*0550*/  VIADD R30, R10, 0x100 ;  /* 0x000001000a1e7836 */ /* 0x000fe20000000000 */
[----:B------:R-:W-:Y:S02]  /*0560*/  P2R R79, PR, RZ, 0x20 ;  /* 0x00000020ff4f7803 */ /* 0x000fe40000000000 */
[----:B------:R-:W-:-:S13]  /*0570*/  ISETP.LT.AND P1, PT, R4, 0x484, P1 ;  /* 0x000004840400780c */ /* 0x000fda0000f21270 */
[----:B------:R1:W2:Y:S01]  /*0580*/  @P1 LDG.E.EL.128 R20, desc[UR6][R12.64] ;  /* 0x000000060c141981 */ /* 0x0002a2000c2e1d00 */
[----:B------:R-:W-:Y:S01]  /*0590*/  P2R R29, PR, RZ, 0x2 ;  /* 0x00000002ff1d7803 */ /* 0x000fe20000000000 */
[----:B-1----:R-:W-:-:S04]  /*05a0*/  IMAD.IADD R12, R5, 0x1, R36 ;  /* 0x00000001050c7824 */ /* 0x002fc800078e0224 */
[----:B------:R-:W-:-:S04]  /*05b0*/  IMAD R13, R9, 0x4200, R12 ;  /* 0x00004200090d7824 */ /* 0x000fc800078e020c */
[----:B------:R-:W-:Y:S01]  /*05c0*/  IMAD.WIDE R12, R13, 0x4, R2 ;  /* 0x000000040d0c7825 */ /* 0x000fe200078e0202 */
[----:B--2---:R-:W-:Y:S02]  /*05d0*/  SEL R18, R23, 0xff800000, P1 ;  /* 0xff80000017127807 */ /* 0x004fe40000800000 */
[----:B------:R-:W-:Y:S02]  /*05e0*/  SEL R15, R22, 0xff800000, P1 ;  /* 0xff800000160f7807 */ /* 0x000fe40000800000 */
[----:B------:R-:W-:Y:S02]  /*05f0*/  CS2R R22, SRZ ;  /* 0x0000000000167805 */ /* 0x000fe4000001ff00 */
[-C--:B------:R-:W-:Y:S02]  /*0600*/  FSETP.GEU.AND P3, PT, R27, R18.reuse, PT ;  /* 0x000000121b00720b */ /* 0x080fe40003f6e000 */
[----:B------:R-:W-:Y:S02]  /*0610*/  FSETP.NAN.AND P2, PT, R18, R18, PT ;  /* 0x000000121200720b */ /* 0x000fe40003f48000 */
[----:B------:R-:W-:-:S02]  /*0620*/  P2R R63, PR, RZ, 0x8 ;  /* 0x00000008ff3f7803 */ /* 0x000fc40000000000 */
[----:B------:R-:W-:Y:S02]  /*0630*/  SEL R14, R21, 0xff800000, P1 ;  /* 0xff800000150e7807 */ /* 0x000fe40000800000 */
[----:B------:R-:W-:Y:S02]  /*0640*/  SEL R11, R20, 0xff800000, P1 ;  /* 0xff800000140b7807 */ /* 0x000fe40000800000 */
[----:B------:R-:W-:-:S03]  /*0650*/  CS2R R20, SRZ ;  /* 0x0000000000147805 */ /* 0x000fc6000001ff00 */
[----:B------:R-:W-:Y:S02]  /*0660*/  @P3 SEL R18, R18, R27, P2 ;  /* 0x0000001b12123207 */ /* 0x000fe40001000000 */
[-C--:B------:R-:W-:Y:S02]  /*0670*/  FSETP.GEU.AND P3, PT, R26, R15.reuse, PT ;  /* 0x0000000f1a00720b */ /* 0x080fe40003f6e000 */
[----:B------:R-:W-:Y:S02]  /*0680*/  FSETP.NAN.AND P2, PT, R15, R15, PT ;  /* 0x0000000f0f00720b */ /* 0x000fe40003f48000 */
[----:B------:R-:W-:-:S09]  /*0690*/  P2R R66, PR, RZ, 0x8 ;  /* 0x00000008ff427803 */ /* 0x000fd20000000000 */
        /* <DEDUP_REMOVED lines=9> */
[----:B------:R-:W-:-:S04]  /*0730*/  ISETP.GT.AND P2, PT, R16, RZ, P6 ;  /* 0x000000ff1000720c */ /* 0x000fc80003744270 */
[----:B------:R-:W-:-:S04]  /*0740*/  ISETP.LT.AND P2, PT, R5, 0x100, P2 ;  /* 0x000001000500780c */ /* 0x000fc80001741270 */
[----:B------:R-:W-:-:S13]  /*0750*/  ISETP.LT.AND P2, PT, R4, 0x484, P2 ;  /* 0x000004840400780c */ /* 0x000fda0001741270 */
[----:B------:R1:W2:Y:S01]  /*0760*/  @P2 LDG.E.EL.128 R20, desc[UR6][R12.64] ;  /* 0x000000060c142981 */ /* 0x0002a2000c2e1d00 */
[----:B------:R-:W-:Y:S02]  /*0770*/  CS2R R24, SRZ ;  /* 0x0000000000187805 */ /* 0x000fe4000001ff00 */
[----:B------:R-:W-:Y:S02]  /*0780*/  CS2R R26, SRZ ;  /* 0x00000000001a7805 */ /* 0x000fe4000001ff00 */
[----:B------:R-:W-:Y:S02]  /*0790*/  CS2R R68, SRZ ;  /* 0x0000000000447805 */ /* 0x000fe4000001ff00 */
[----:B------:R-:W-:Y:S02]  /*07a0*/  CS2R R70, SRZ ;  /* 0x0000000000467805 */ /* 0x000fe4000001ff00 */
[----:B------:R-:W-:Y:S01]  /*07b0*/  P2R R31, PR, RZ, 0x4 ;  /* 0x00000004ff1f7803 */ /* 0x000fe20000000000 */
[----:B-1----:R-:W-:-:S04]  /*07c0*/  IMAD.IADD R12, R5, 0x1, R10 ;  /* 0x00000001050c7824 */ /* 0x002fc800078e020a */
[----:B------:R-:W-:-:S04]  /*07d0*/  IMAD R13, R9, 0x4200, R12 ;  /* 0x00004200090d7824 */ /* 0x000fc800078e020c */
[----:B------:R-:W-:Y:S01]  /*07e0*/  IMAD.WIDE R12, R13, 0x4, R2 ;  /* 0x000000040d0c7825 */ /* 0x000fe200078e0202 */
[----:B--2---:R-:W-:Y:S02]  /*07f0*/  SEL R20, R20, 0xff800000, P2 ;  /* 0xff80000014147807 */ /* 0x004fe40001000000 */
[----:B------:R-:W-:Y:S02]  /*0800*/  SEL R21, R21, 0xff800000, P2 ;  /* 0xff80000015157807 */ /* 0x000fe40001000000 */
[-C--:B------:R-:W-:Y:S02]  /*0810*/  FSETP.GEU.AND P1, PT, R11, R20.reuse, PT ;  /* 0x000000140b00720b */ /* 0x080fe40003f2e000 */
[----:B------:R-:W-:Y:S02]  /*0820*/  FSETP.NAN.AND P3, PT, R20, R20, PT ;  /* 0x000000141400720b */ /* 0x000fe40003f68000 */
[----:B------:R-:W-:Y:S02]  /*0830*/  P2R R43, PR, RZ, 0x2 ;  /* 0x00000002ff2b7803 */ /* 0x000fe40000000000 */
[----:B------:R-:W-:-:S02]  /*0840*/  SEL R22, R22, 0xff800000, P2 ;  /* 0xff80000016167807 */ /* 0x000fc40001000000 */
[----:B------:R-:W-:-:S05]  /*0850*/  SEL R23, R23, 0xff800000, P2 ;  /* 0xff80000017177807 */ /* 0x000fca0001000000 */
[----:B------:R-:W-:Y:S02]  /*0860*/  @P1 SEL R20, R20, R11, P3 ;  /* 0x0000000b14141207 */ /* 0x000fe40001800000 */
[-C--:B------:R-:W-:Y:S02]  /*0870*/  FSETP.GEU.AND P1, PT, R14, R21.reuse, PT ;  /* 0x000000150e00720b */ /* 0x080fe40003f2e000 */
[----:B------:R-:W-:Y:S02]  /*0880*/  FSETP.NAN.AND P3, PT, R21, R21, PT ;  /* 0x000000151500720b */ /* 0x000fe40003f68000 */
[----:B------:R-:W-:Y:S02]  /*0890*/  P2R R44, PR, RZ, 0x2 ;  /* 0x00000002ff2c7803 */ /* 0x000fe40000000000 */
[----:B------:R-:W-:-:S07]  /*08a0*/  LOP3.LUT R11, R9, R16, RZ, 0xfc, !PT ;  /* 0x00000010090b7212 */ /* 0x000fce00078efcff */
        /* <DEDUP_REMOVED lines=9> */
[----:B------:R-:W-:-:S04]  /*0940*/  ISETP.GE.AND P3, PT, R5, 0x100, PT ;  /* 0x000001000500780c */ /* 0x000fc80003f66270 */
[----:B------:R-:W-:-:S04]  /*0950*/  ISETP.LT.AND P1, PT, R4, 0x484, !P3 ;  /* 0x000004840400780c */ /* 0x000fc80005f21270 */
[----:B------:R-:W-:Y:S02]  /*0960*/  ISETP.GT.AND P3, PT, R11, -0x1, P1 ;  /* 0xffffffff0b00780c */ /* 0x000fe40000f64270 */
[----:B------:R-:W-:-:S11]  /*0970*/  P2R R42, PR, RZ, 0x2 ;  /* 0x00000002ff2a7803 */ /* 0x000fd60000000000 */
[----:B------:R1:W2:Y:S01]  /*0980*/  @P3 LDG.E.EL.128 R24, desc[UR6][R12.64] ;  /* 0x000000060c183981 */ /* 0x0002a2000c2e1d00 */
        /* <DEDUP_REMOVED lines=14> */
[----:B------:R-:W-:-:S09]  /*0a70*/  P2R R48, PR, RZ, 0x2 ;  /* 0x00000002ff307803 */ /* 0x000fd20000000000 */
[----:B------:R-:W-:Y:S02]  /*0a80*/  @P1 SEL R15, R15, R22, P4 ;  /* 0x000000160f0f1207 */ /* 0x000fe40002000000 */
[----:B------:R-:W-:Y:S02]  /*0a90*/  CS2R R22, SRZ ;  /* 0x0000000000167805 */ /* 0x000fe4000001ff00 */
        /* <DEDUP_REMOVED lines=8> */
[----:B------:R-:W-:Y:S02]  /*0b20*/  CS2R R20, SRZ ;  /* 0x0000000000147805 */ /* 0x000fe4000001ff00 */
[----:B------:R-:W-:-:S04]  /*0b30*/  ISETP.GT.AND P4, PT, R9, -0x1, P5 ;  /* 0xffffffff0900780c */ /* 0x000fc80002f84270 */
[----:B------:R-:W-:-:S04]  /*0b40*/  ISETP.LT.AND P4, PT, R5, 0x100, P4 ;  /* 0x000001000500780c */ /* 0x000fc80002781270 */
[----:B------:R-:W-:-:S13]  /*0b50*/  ISETP.LT.AND P4, PT, R4, 0x484, P4 ;  /* 0x000004840400780c */ /* 0x000fda0002781270 */
[----:B------:R1:W2:Y:S01]  /*0b60*/  @P4 LDG.E.EL.128 R20, desc[UR6][R12.64] ;  /* 0x000000060c144981 */ /* 0x0002a2000c2e1d00 */
[----:B------:R-:W-:-:S04]  /*0b70*/  VIADD R26, R10, 0x2000 ;  /* 0x000020000a1a7836 */ /* 0x000fc80000000000 */
        /* <DEDUP_REMOVED lines=14> */
[----:B------:R-:W-:-:S07]  /*0c60*/  LEA R11, R9, 0x1, 0x1 ;  /* 0x00000001090b7811 */ /* 0x000fce00078e08ff */
        /* <DEDUP_REMOVED lines=9> */
[----:B------:R-:W-:-:S04]  /*0d00*/  ISETP.LT.AND P1, PT, R11, 0x21, P6 ;  /* 0x000000210b00780c */ /* 0x000fc80003721270 */
[----:B------:R-:W-:Y:S01]  /*0d10*/  ISETP.GT.AND P5, PT, R16, RZ, P1 ;  /* 0x000000ff1000720c */ /* 0x000fe20000fa4270 */
[----:B------:R-:W-:Y:S01]  /*0d20*/  VIADD R24, R10, 0x2100 ;  /* 0x000021000a187836 */ /* 0x000fe20000000000 */
[----:B------:R-:W-:Y:S02]  /*0d30*/  CS2R R18, SRZ ;  /* 0x0000000000127805 */ /* 0x000fe4000001ff00 */
[----:B------:R-:W-:Y:S02]  /*0d40*/  P2R R88, PR, RZ, 0x2 ;  /* 0x00000002ff587803 */ /* 0x000fe40000000000 */
[----:B------:R-:W-:-:S04]  /*0d50*/  ISETP.LT.AND P5, PT, R5, 0x100, P5 ;  /* 0x000001000500780c */ /* 0x000fc80002fa1270 */
[----:B------:R-:W-:-:S13]  /*0d60*/  ISETP.LT.AND P5, PT, R4, 0x484, P5 ;  /* 0x000004840400780c */ /* 0x000fda0002fa1270 */
[----:B------:R1:W2:Y:S02]  /*0d70*/  @P5 LDG.E.EL.128 R68, desc[UR6][R12.64] ;  /* 0x000000060c445981 */ /* 0x0002a4000c2e1d00 */
        /* <DEDUP_REMOVED lines=23> */
[----:B------:R-:W-:Y:S02]  /*0ef0*/  ISETP.GT.AND P6, PT, R16, -0x1, P1 ;  /* 0xffffffff1000780c */ /* 0x000fe40000fc4270 */
[----:B------:R-:W-:Y:S02]  /*0f00*/  CS2R R16, SRZ ;  /* 0x0000000000107805 */ /* 0x000fe4000001ff00 */
[----:B------:R-:W-:Y:S02]  /*0f10*/  ISETP.NE.AND P2, PT, R101, RZ, PT ;  /* 0x000000ff6500720c */ /* 0x000fe40003f45270 */
[----:B------:R-:W-:-:S04]  /*0f20*/  ISETP.LT.AND P6, PT, R5, 0x100, P6 ;  /* 0x000001000500780c */ /* 0x000fc800037c1270 */
[----:B------:R-:W-:-:S13]  /*0f30*/  ISETP.LT.AND P6, PT, R4, 0x484, P6 ;  /* 0x000004840400780c */ /* 0x000fda00037c1270 */
[----:B------:R1:W2:Y:S02]  /*0f40*/  @P6 LDG.E.EL.128 R16, desc[UR6][R12.64] ;  /* 0x000000060c106981 */ /* 0x0002a4000c2e1d00 */
[----:B-1----:R-:W-:Y:S02]  /*0f50*/  CS2R R12, SRZ ;  /* 0x00000000000c7805 */ /* 0x002fe4000001ff00 */
[----:B--2---:R-:W-:Y:S02]  /*0f60*/  SEL R23, R16, 0xff800000, P6 ;  /* 0xff80000010177807 */ /* 0x004fe40003000000 */
[----:B------:R-:W-:Y:S02]  /*0f70*/  SEL R22, R17, 0xff800000, P6 ;  /* 0xff80000011167807 */ /* 0x000fe40003000000 */
[----:B------:R-:W-:Y:S02]  /*0f80*/  CS2R R16, SRZ ;  /* 0x0000000000107805 */ /* 0x000fe4000001ff00 */
[----:B------:R-:W-:-:S02]  /*0f90*/  FSETP.GEU.AND P3, PT, R68, R23, PT ;  /* 0x000000174400720b */ /* 0x000fc40003f6e000 */
[----:B------:R-:W-:Y:S02]  /*0fa0*/  FSETP.NAN.AND P1, PT, R23, R23, PT ;  /* 0x000000171700720b */ /* 0x000fe40003f28000 */
[----:B------:R-:W-:Y:S02]  /*0fb0*/  P2R R70, PR, RZ, 0x8 ;  /* 0x00000008ff467803 */ /* 0x000fe40000000000 */
        /* <DEDUP_REMOVED lines=10> */
[----:B------:R-:W-:Y:S02]  /*1060*/  LOP3.LUT R11, R5, 0x4, RZ, 0xfc, !PT ;  /* 0x00000004050b7812 */ /* 0x000fe400078efcff */
[----:B------:R-:W-:-:S03]  /*1070*/  P2R R68, PR, RZ, 0x8 ;  /* 0x00000008ff447803 */ /* 0x000fc60000000000 */
[----:B------:R-:W-:-:S04]  /*1080*/  IMAD.IADD R38, R11, 0x1, R28 ;  /* 0x000000010b267824 */ /* 0x000fc800078e021c */
[----:B------:R-:W-:Y:S01]  /*1090*/  @P3 SEL R21, R21, R14, P1 ;  /* 0x0000000e15153207 */ /* 0x000fe20000800000 */
[----:B------:R-:W-:Y:S01]  /*10a0*/  IMAD.IADD R14, R11, 0x1, R34 ;  /* 0x000000010b0e7824 */ /* 0x000fe200078e0222 */
[-C--:B------:R-:W-:Y:S01]  /*10b0*/  FSETP.GEU.AND P3, PT, R71, R20.reuse, PT ;  /* 0x000000144700720b */ /* 0x080fe20003f6e000 */
[C---:B------:R-:W-:Y:S01]  /*10c0*/  IMAD R41, R9.reuse, 0x4200, R38 ;  /* 0x0000420009297824 */ /* 0x040fe200078e0226 */
[----:B------:R-:W-:Y:S01]  /*10d0*/  FSETP.NAN.AND P1, PT, R20, R20, PT ;  /* 0x000000141400720b */ /* 0x000fe20003f28000 */
[----:B------:R-:W-:Y:S01]  /*10e0*/  IMAD R39, R9, 0x4200, R14 ;  /* 0x0000420009277824 */ /* 0x000fe200078e020e */
[----:B------:R-:W-:Y:S01]  /*10f0*/  CS2R R14, SRZ ;  /* 0x00000000000e7805 */ /* 0x000fe2000001ff00 */
[----:B------:R-:W-:Y:S01]  /*1100*/  IMAD.WIDE R40, R41, 0x4, R2 ;  /* 0x0000000429287825 */ /* 0x000fe200078e0202 */
[----:B------:R-:W-:-:S03]  /*1110*/  P2R R67, PR, RZ, 0x8 ;  /* 0x00000008ff437803 */ /* 0x000fc60000000000 */
[----:B------:R-:W-:Y:S01]  /*1120*/  IMAD.WIDE R38, R39, 0x4, R2 ;  /* 0x0000000427267825 */ /* 0x000fe200078e0202 */
[----:B------:R-:W2:Y:S03]  /*1130*/  @P0 LDG.E.EL.128 R12, desc[UR6][R40.64] ;  /* 0x00000006280c0981 */ /* 0x000ea6000c2e1d00 */
[----:B------:R-:W-:Y:S01]  /*1140*/  @P3 SEL R20, R20, R71, P1 ;  /* 0x0000004714143207 */ /* 0x000fe20000800000 */
[----:B------:R-:W3:Y:S01]  /*1150*/  @P2 LDG.E.EL.128 R16, desc[UR6][R38.64] ;  /* 0x0000000626102981 */ /* 0x000ee2000c2e1d00 */
[----:B--2---:R-:W-:Y:S02]  /*1160*/  SEL R25, R12, 0xff800000, P0 ;  /* 0xff8000000c197807 */ /* 0x004fe40000000000 */
[----:B---3--:R-:W-:-:S04]  /*1170*/  SEL R16, R16, 0xff800000, P2 ;  /* 0xff80000010107807 */ /* 0x008fc80001000000 */
[C---:B------:R-:W-:Y:S02]  /*1180*/  FSETP.GT.AND P3, PT, R25.reuse, R16, PT ;  /* 0x000000101900720b */ /* 0x040fe40003f64000 */
[----:B------:R-:W-:Y:S02]  /*1190*/  FSETP.NAN.AND P1, PT, R25, R25, PT ;  /* 0x000000191900720b */ /* 0x000fe40003f28000 */
[----:B------:R-:W-:Y:S02]  /*11a0*/  SEL R12, R17, 0xff800000, P2 ;  /* 0xff800000110c7807 */ /* 0x000fe40001000000 */
[----:B------:R-:W-:Y:S02]  /*11b0*/  SEL R27, R13, 0xff800000, P0 ;  /* 0xff8000000d1b7807 */ /* 0x000fe40000000000 */
[----:B------:R-:W-:-:S05]  /*11c0*/  P2R R71, PR, RZ, 0x8 ;  /* 0x00000008ff477803 */ /* 0x000fca0000000000 */
[----:B------:R-:W-:Y:S02]  /*11d0*/  @!P3 SEL R25, R25, R16, P1 ;  /* 0x000000101919b207 */ /* 0x000fe40000800000 */
[C---:B------:R-:W-:Y:S02]  /*11e0*/  FSETP.GT.AND P3, PT, R27.reuse, R12, PT ;  /* 0x0000000c1b00720b */ /* 0x040fe40003f64000 */
[----:B------:R-:W-:Y:S02]  /*11f0*/  FSETP.NAN.AND P1, PT, R27, R27, PT ;  /* 0x0000001b1b00720b */ /* 0x000fe40003f28000 */
[----:B------:R-:W-:Y:S02]  /*1200*/  SEL R13, R18, 0xff800000, P2 ;  /* 0xff800000120d7807 */ /* 0x000fe40001000000 */
[----:B------:R-:W-:-:S07]  /*1210*/  SEL R18, R14, 0xff800000, P0 ;  /* 0xff8000000e127807 */ /* 0x000fce0000000000 */
[----:B------:R-:W-:Y:S02]  /*1220*/  @!P3 SEL R27, R27, R12, P1 ;  /* 0x0000000c1b1bb207 */ /* 0x000fe40000800000 */
[C---:B------:R-:W-:Y:S02]  /*1230*/  FSETP.GT.AND P1, PT, R18.reuse, R13, PT ;  /* 0x0000000d1200720b */ /* 0x040fe40003f24000 */
[----:B------:R-:W-:Y:S02]  /*1240*/  P2R R73, PR, RZ, 0x8 ;  /* 0x00000008ff497803 */ /* 0x000fe40000000000 */
[----:B------:R-:W-:Y:S02]  /*1250*/  FSETP.NAN.AND P3, PT, R18, R18, PT ;  /* 0x000000121200720b */ /* 0x000fe40003f68000 */
[----:B------:R-:W-:Y:S02]  /*1260*/  SEL R12, R19, 0xff800000, P2 ;  /* 0xff800000130c7807 */ /* 0x000fe40001000000 */
[----:B------:R-:W-:-:S05]  /*1270*/  SEL R19, R15, 0xff800000, P0 ;  /* 0xff8000000f137807 */ /* 0x000fca0000000000 */
[----:B------:R-:W-:Y:S02]  /*1280*/  @!P1 SEL R18, R18, R13, P3 ;  /* 0x0000000d12129207 */ /* 0x000fe40001800000 */
[----:B------:R-:W-:Y:S01]  /*1290*/  FSETP.GT.AND P3, PT, R19, R12, PT ;  /* 0x0000000c1300720b */ /* 0x000fe20003f64000 */
[----:B------:R-:W-:Y:S01]  /*12a0*/  IMAD.IADD R14, R11, 0x1, R32 ;  /* 0x000000010b0e7824 */ /* 0x000fe200078e0220 */
[----:B------:R-:W-:Y:S02]  /*12b0*/  P2R R75, PR, RZ, 0x2 ;  /* 0x00000002ff4b7803 */ /* 0x000fe40000000000 */
[----:B------:R-:W-:Y:S02]  /*12c0*/  ISETP.NE.AND P1, PT, R29, RZ, PT ;  /* 0x000000ff1d00720c */ /* 0x000fe40003f25270 */
[----:B------:R-:W-:Y:S01]  /*12d0*/  FSETP.NAN.AND P2, PT, R19, R19, PT ;  /* 0x000000131300720b */ /* 0x000fe20003f48000 */
[----:B------:R-:W-:Y:S01]  /*12e0*/  IMAD R17, R9, 0x4200, R14 ;  /* 0x0000420009117824 */ /* 0x000fe200078e020e */
[----:B------:R-:W-:-:S03]  /*12f0*/  CS2R R14, SRZ ;  /* 0x00000000000e7805 */ /* 0x000fc6000001ff00 */
[----:B------:R-:W-:Y:S02]  /*1300*/  IMAD.WIDE R16, R17, 0x4, R2 ;  /* 0x0000000411107825 */ /* 0x000fe400078e0202 */
[----:B------:R-:W-:Y:S02]  /*1310*/  @!P3 SEL R19, R19, R12, P2 ;  /* 0x0000000c1313b207 */ /* 0x000fe40001000000 */
[----:B------:R-:W-:-:S06]  /*1320*/  CS2R R12, SRZ ;  /* 0x00000000000c7805 */ /* 0x000fcc000001ff00 */
[----:B------:R-:W2:Y:S01]  /*1330*/  @P1 LDG.E.EL.128 R12, desc[UR6][R16.64] ;  /* 0x00000006100c1981 */ /* 0x000ea2000c2e1d00 */
[----:B------:R-:W-:Y:S02]  /*1340*/  P2R R77, PR, RZ, 0x8 ;  /* 0x00000008ff4d7803 */ /* 0x000fe40000000000 */
[----:B--2---:R-:W-:-:S04]  /*1350*/  SEL R40, R15, 0xff800000, P1 ;  /* 0xff8000000f287807 */ /* 0x004fc80000800000 */
[-C--:B------:R-:W-:Y:S02]  /*1360*/  FSETP.GEU.AND P3, PT, R19, R40.reuse, PT ;  /* 0x000000281300720b */ /* 0x080fe40003f6e000 */
[----:B------:R-:W-:Y:S02]  /*1370*/  FSETP.NAN.AND P2, PT, R40, R40, PT ;  /* 0x000000282800720b */ /* 0x000fe40003f48000 */
[----:B------:R-:W-:-:S09]  /*1380*/  P2R R72, PR, RZ, 0x8 ;  /* 0x00000008ff487803 */ /* 0x000fd20000000000 */
[----:B------:R-:W-:Y:S02]  /*1390*/  @P3 SEL R40, R40, R19, P2 ;  /* 0x0000001328283207 */ /* 0x000fe40001000000 */
[----:B------:R-:W-:-:S04]  /*13a0*/  SEL R19, R14, 0xff800000, P1 ;  /* 0xff8000000e137807 */ /* 0x000fc80000800000 */
[-C--:B------:R-:W-:Y:S02]  /*13b0*/  FSETP.GEU.AND P3, PT, R18, R19.reuse, PT ;  /* 0x000000131200720b */ /* 0x080fe40003f6e000 */
[----:B------:R-:W-:Y:S02]  /*13c0*/  FSETP.NAN.AND P2, PT, R19, R19, PT ;  /* 0x000000131300720b */ /* 0x000fe40003f48000 */
[----:B------:R-:W-:-:S09]  /*13d0*/  SEL R38, R13, 0xff800000, P1 ;  /* 0xff8000000d267807 */ /* 0x000fd20000800000 */
[----:B------:R-:W-:Y:S02]  /*13e0*/  @P3 SEL R19, R19, R18, P2 ;  /* 0x0000001213133207 */ /* 0x000fe40001000000 */
[-C--:B------:R-:W-:Y:S02]  /*13f0*/  FSETP.GEU.AND P2, PT, R27, R38.reuse, PT ;  /* 0x000000261b00720b */ /* 0x080fe40003f4e000 */
[----:B------:R-:W-:Y:S02]  /*1400*/  P2R R74, PR, RZ, 0x8 ;  /* 0x00000008ff4a7803 */ /* 0x000fe40000000000 */
[----:B------:R-:W-:Y:S01]  /*1410*/  FSETP.NAN.AND P3, PT, R38, R38, PT ;  /* 0x000000262600720b */ /* 0x000fe20003f68000 */
[----:B------:R-:W-:Y:S01]  /*1420*/  IMAD.IADD R14, R11, 0x1, R36 ;  /* 0x000000010b0e7824 */ /* 0x000fe200078e0224 */
[----:B------:R-:W-:-:S07]  /*1430*/  P2R R76, PR, RZ, 0x4 ;  /* 0x00000004ff4c7803 */ /* 0x000fce0000000000 */
[----:B------:R-:W-:Y:S02]  /*1440*/  @P2 SEL R38, R38, R27, P3 ;  /* 0x0000001b26262207 */ /* 0x000fe40001800000 */
[----:B------:R-:W-:Y:S01]  /*1450*/  ISETP.NE.AND P2, PT, R31, RZ, PT ;  /* 0x000000ff1f00720c */ /* 0x000fe20003f45270 */
[----:B------:R-:W-:Y:S01]  /*1460*/  IMAD R17, R9, 0x4200, R14 ;  /* 0x0000420009117824 */ /* 0x000fe200078e020e */
[----:B------:R-:W-:Y:S02]  /*1470*/  SEL R18, R12, 0xff800000, P1 ;  /* 0xff8000000c127807 */ /* 0x000fe40000800000 */
[----:B------:R-:W-:Y:S02]  /*1480*/  CS2R R12, SRZ ;  /* 0x00000000000c7805 */ /* 0x000fe4000001ff00 */
[----:B------:R-:W-:Y:S01]  /*1490*/  CS2R R14, SRZ ;  /* 0x00000000000e7805 */ /* 0x000fe2000001ff00 */
[----:B------:R-:W-:-:S06]  /*14a0*/  IMAD.WIDE R16, R17, 0x4, R2 ;  /* 0x0000000411107825 */ /* 0x000fcc00078e0202 */
[----:B------:R-:W2:Y:S01]  /*14b0*/  @P2 LDG.E.EL.128 R12, desc[UR6][R16.64] ;  /* 0x00000006100c2981 */ /* 0x000ea2000c2e1d00 */
[-C--:B------:R-:W-:Y:S02]  /*14c0*/  FSETP.GEU.AND P3, PT, R25, R18.reuse, PT ;  /* 0x000000121900720b */ /* 0x080fe40003f6e000 */
[----:B------:R-:W-:Y:S02]  /*14d0*/  P2R R106, PR, RZ, 0x2 ;  /* 0x00000002ff6a7803 */ /* 0x000fe40000000000 */
[----:B------:R-:W-:Y:S02]  /*14e0*/  FSETP.NAN.AND P1, PT, R18, R18, PT ;  /* 0x000000121200720b */ /* 0x000fe40003f28000 */
[----:B------:R-:W-:-:S07]  /*14f0*/  P2R R78, PR, RZ, 0x8 ;  /* 0x00000008ff4e7803 */ /* 0x000fce0000000000 */
[----:B------:R-:W-:Y:S02]  /*1500*/  @P3 SEL R18, R18, R25, P1 ;  /* 0x0000001912123207 */ /* 0x000fe40000800000 */
[----:B--2---:R-:W-:-:S04]  /*1510*/  SEL R25, R12, 0xff800000, P2 ;  /* 0xff8000000c197807 */ /* 0x004fc80001000000 */
[-C--:B------:R-:W-:Y:S02]  /*1520*/  FSETP.GEU.AND P3, PT, R18, R25.reuse, PT ;  /* 0x000000191200720b */ /* 0x080fe40003f6e000 */
[----:B------:R-:W-:Y:S02]  /*1530*/  FSETP.NAN.AND P1, PT, R25, R25, PT ;  /* 0x000000191900720b */ /* 0x000fe40003f28000 */
[----:B------:R-:W-:Y:S02]  /*1540*/  SEL R27, R13, 0xff800000, P2 ;  /* 0xff8000000d1b7807 */ /* 0x000fe40001000000 */
[----:B------:R-:W-:-:S07]  /*1550*/  P2R R80, PR, RZ, 0x8 ;  /* 0x00000008ff507803 */ /* 0x000fce0000000000 */
[----:B------:R-:W-:Y:S02]  /*1560*/  @P3 SEL R25, R25, R18, P1 ;  /* 0x0000001219193207 */ /* 0x000fe40000800000 */
[-C--:B------:R-:W-:Y:S02]  /*1570*/  FSETP.GEU.AND P3, PT, R38, R27.reuse, PT ;  /* 0x0000001b2600720b */ /* 0x080fe40003f6e000 */
[----:B------:R-:W-:Y:S02]  /*1580*/  FSETP.NAN.AND P1, PT, R27, R27, PT ;  /* 0x0000001b1b00720b */ /* 0x000fe40003f28000 */
[----:B------:R-:W-:Y:S02]  /*1590*/  SEL R18, R14, 0xff800000, P2 ;  /* 0xff8000000e127807 */ /* 0x000fe40001000000 */
[----:B------:R-:W-:-:S07]  /*15a0*/  P2R R81, PR, RZ, 0x8 ;  /* 0x00000008ff517803 */ /* 0x000fce0000000000 */
[----:B------:R-:W-:Y:S02]  /*15b0*/  @P3 SEL R27, R27, R38, P1 ;  /* 0x000000261b1b3207 */ /* 0x000fe40000800000 */
[-C--:B------:R-:W-:Y:S02]  /*15c0*/  FSETP.GEU.AND P3, PT, R19, R18.reuse, PT ;  /* 0x000000121300720b */ /* 0x080fe40003f6e000 */
[----:B------:R-:W-:Y:S01]  /*15d0*/  FSETP.NAN.AND P1, PT, R18, R18, PT ;  /* 0x000000121200720b */ /* 0x000fe20003f28000 */
[----:B------:R-:W-:Y:S01]  /*15e0*/  IMAD.IADD R14, R11, 0x1, R10 ;  /* 0x000000010b0e7824 */ /* 0x000fe200078e020a */
[----:B------:R-:W-:-:S03]  /*15f0*/  P2R R82, PR, RZ, 0x8 ;  /* 0x00000008ff527803 */ /* 0x000fc60000000000 */
[----:B------:R-:W-:-:S06]  /*1600*/  IMAD R17, R9, 0x4200, R14 ;  /* 0x0000420009117824 */ /* 0x000fcc00078e020e */
[----:B------:R-:W-:Y:S02]  /*1610*/  @P3 SEL R18, R18, R19, P1 ;  /* 0x0000001312123207 */ /* 0x000fe40000800000 */
[----:B------:R-:W-:Y:S02]  /*1620*/  ISETP.NE.AND P3, PT, R33, RZ, PT ;  /* 0x000000ff2100720c */ /* 0x000fe40003f65270 */
[----:B------:R-:W-:Y:S02]  /*1630*/  CS2R R12, SRZ ;  /* 0x00000000000c7805 */ /* 0x000fe4000001ff00 */
[----:B------:R-:W-:Y:S02]  /*1640*/  SEL R19, R15, 0xff800000, P2 ;  /* 0xff8000000f137807 */ /* 0x000fe40001000000 */
[----:B------:R-:W-:Y:S01]  /*1650*/  CS2R R14, SRZ ;  /* 0x00000000000e7805 */ /* 0x000fe2000001ff00 */
[----:B------:R-:W-:-:S06]  /*1660*/  IMAD.WIDE R16, R17, 0x4, R2 ;  /* 0x0000000411107825 */ /* 0x000fcc00078e0202 */
[----:B------:R-:W2:Y:S01]  /*1670*/  @P3 LDG.E.EL.128 R12, desc[UR6][R16.64] ;  /* 0x00000006100c3981 */ /* 0x000ea2000c2e1d00 */
[----:B------:R-:W-:Y:S02]  /*1680*/  P2R R107, PR, RZ, 0x4 ;  /* 0x00000004ff6b7803 */ /* 0x000fe40000000000 */
[-C--:B------:R-:W-:Y:S02]  /*1690*/  FSETP.GEU.AND P2, PT, R40, R19.reuse, PT ;  /* 0x000000132800720b */ /* 0x080fe40003f4e000 */
[----:B------:R-:W-:Y:S02]  /*16a0*/  FSETP.NAN.AND P1, PT, R19, R19, PT ;  /* 0x000000131300720b */ /* 0x000fe40003f28000 */
[----:B------:R-:W-:-:S09]  /*16b0*/  P2R R83, PR, RZ, 0x4 ;  /* 0x00000004ff537803 */ /* 0x000fd20000000000 */
[----:B------:R-:W-:Y:S02]  /*16c0*/  @P2 SEL R19, R19, R40, P1 ;  /* 0x0000002813132207 */ /* 0x000fe40000800000 */
[----:B--2---:R-:W-:-:S04]  /*16d0*/  SEL R40, R15, 0xff800000, P3 ;  /* 0xff8000000f287807 */ /* 0x004fc80001800000 */
[-C--:B------:R-:W-:Y:S02]  /*16e0*/  FSETP.GEU.AND P2, PT, R19, R40.reuse, PT ;  /* 0x000000281300720b */ /* 0x080fe40003f4e000 */
[----:B------:R-:W-:Y:S02]  /*16f0*/  FSETP.NAN.AND P1, PT, R40, R40, PT ;  /* 0x000000282800720b */ /* 0x000fe40003f28000 */
[----:B------:R-:W-:-:S09]  /*1700*/  P2R R84, PR, RZ, 0x4 ;  /* 0x00000004ff547803 */ /* 0x000fd20000000000 */
[----:B------:R-:W-:Y:S02]  /*1710*/  @P2 SEL R40, R40, R19, P1 ;  /* 0x0000001328282207 */ /* 0x000fe40000800000 */
[----:B------:R-:W-:-:S04]  /*1720*/  SEL R19, R14, 0xff800000, P3 ;  /* 0xff8000000e137807 */ /* 0x000fc80001800000 */
[-C--:B------:R-:W-:Y:S01]  /*1730*/  FSETP.GEU.AND P2, PT, R18, R19.reuse, PT ;  /* 0x000000131200720b */ /* 0x080fe20003f4e000 */
[----:B------:R-:W-:Y:S01]  /*1740*/  IMAD.IADD R14, R11, 0x1, R30 ;  /* 0x000000010b0e7824 */ /* 0x000fe200078e021e */
[----:B------:R-:W-:-:S03]  /*1750*/  FSETP.NAN.AND P1, PT, R19, R19, PT ;  /* 0x000000131300720b */ /* 0x000fc60003f28000 */
[----:B------:R-:W-:Y:S01]  /*1760*/  IMAD R17, R9, 0x4200, R14 ;  /* 0x0000420009117824 */ /* 0x000fe200078e020e */
[----:B------:R-:W-:Y:S02]  /*1770*/  SEL R38, R13, 0xff800000, P3 ;  /* 0xff8000000d267807 */ /* 0x000fe40001800000 */
[----:B------:R-:W-:Y:S01]  /*1780*/  CS2R R14, SRZ ;  /* 0x00000000000e7805 */ /* 0x000fe2000001ff00 */
[----:B------:R-:W-:-:S04]  /*1790*/  IMAD.WIDE R16, R17, 0x4, R2 ;  /* 0x0000000411107825 */ /* 0x000fc800078e0202 */
[----:B------:R-:W-:Y:S02]  /*17a0*/  @P2 SEL R19, R19, R18, P1 ;  /* 0x0000001213132207 */ /* 0x000fe40000800000 */
[----:B------:R-:W-:Y:S02]  /*17b0*/  SEL R18, R12, 0xff800000, P3 ;  /* 0xff8000000c127807 */ /* 0x000fe40001800000 */
[----:B------:R-:W-:-:S06]  /*17c0*/  CS2R R12, SRZ ;  /* 0x00000000000c7805 */ /* 0x000fcc000001ff00 */
[----:B------:R-:W2:Y:S01]  /*17d0*/  @P4 LDG.E.EL.128 R12, desc[UR6][R16.64] ;  /* 0x00000006100c4981 */ /* 0x000ea2000c2e1d00 */
[----:B------:R-:W-:Y:S02]  /*17e0*/  P2R R85, PR, RZ, 0x4 ;  /* 0x00000004ff557803 */ /* 0x000fe40000000000 */
        /* <DEDUP_REMOVED lines=19> */
[-C--:B------:R-:W-:Y:S01]  /*1920*/  FSETP.GEU.AND P2, PT, R19, R18.reuse, PT ;  /* 0x000000121300720b */ /* 0x080fe20003f4e000 */
[----:B------:R-:W-:Y:S01]  /*1930*/  IMAD.IADD R14, R11, 0x1, R26 ;  /* 0x000000010b0e7824 */ /* 0x000fe200078e021a */
[----:B------:R-:W-:-:S03]  /*1940*/  FSETP.NAN.AND P1, PT, R18, R18, PT ;  /* 0x000000121200720b */ /* 0x000fc60003f28000 */
[----:B------:R-:W-:Y:S01]  /*1950*/  IMAD R17, R9, 0x4200, R14 ;  /* 0x0000420009117824 */ /* 0x000fe200078e020e */
[----:B------:R-:W-:-:S03]  /*1960*/  CS2R R12, SRZ ;  /* 0x00000000000c7805 */ /* 0x000fc6000001ff00 */
        /* <DEDUP_REMOVED lines=26> */
[----:B------:R1:W2:Y:S01]  /*1b10*/  @P6 LDG.E.EL.128 R12, desc[UR6][R16.64] ;  /* 0x00000006100c6981 */ /* 0x0002a2000c2e1d00 */
        /* <DEDUP_REMOVED lines=9> */
[----:B------:R-:W-:Y:S02]  /*1bb0*/  LOP3.LUT R27, R5, 0x8, RZ, 0xfc, !PT ;  /* 0x00000008051b7812 */ /* 0x000fe400078efcff */
[----:B------:R-:W-:Y:S02]  /*1bc0*/  P2R R96, PR, RZ, 0x4 ;  /* 0x00000004ff607803 */ /* 0x000fe40000000000 */
[----:B------:R-:W-:Y:S02]  /*1bd0*/  ISETP.NE.AND P2, PT, R101, RZ, PT ;  /* 0x000000ff6500720c */ /* 0x000fe40003f45270 */
[----:B-1----:R-:W-:Y:S02]  /*1be0*/  CS2R R16, SRZ ;  /* 0x0000000000107805 */ /* 0x002fe4000001ff00 */
        /* <DEDUP_REMOVED lines=17> */
[C---:B------:R-:W-:Y:S02]  /*1d00*/  IMAD.IADD R18, R27.reuse, 0x1, R34 ;  /* 0x000000011b127824 */ /* 0x040fe400078e0222 */
[----:B------:R-:W-:Y:S01]  /*1d10*/  IMAD.IADD R38, R27, 0x1, R28 ;  /* 0x000000011b267824 */ /* 0x000fe200078e021c */
[----:B------:R-:W-:Y:S01]  /*1d20*/  FSETP.NAN.AND P1, PT, R25, R25, PT ;  /* 0x000000191900720b */ /* 0x000fe20003f28000 */
[C---:B------:R-:W-:Y:S02]  /*1d30*/  IMAD R39, R9.reuse, 0x4200, R18 ;  /* 0x0000420009277824 */ /* 0x040fe400078e0212 */
[----:B------:R-:W-:Y:S01]  /*1d40*/  IMAD R41, R9, 0x4200, R38 ;  /* 0x0000420009297824 */ /* 0x000fe200078e0226 */
[----:B------:R-:W-:-:S02]  /*1d50*/  CS2R R12, SRZ ;  /* 0x00000000000c7805 */ /* 0x000fc4000001ff00 */
[----:B------:R-:W-:Y:S02]  /*1d60*/  CS2R R14, SRZ ;  /* 0x00000000000e7805 */ /* 0x000fe4000001ff00 */
[----:B------:R-:W-:Y:S01]  /*1d70*/  CS2R R18, SRZ ;  /* 0x0000000000127805 */ /* 0x000fe2000001ff00 */
[----:B------:R-:W-:Y:S01]  /*1d80*/  IMAD.WIDE R38, R39, 0x4, R2 ;  /* 0x0000000427267825 */ /* 0x000fe200078e0202 */
[----:B------:R-:W-:-:S03]  /*1d90*/  @P3 SEL R25, R25, R40, P1 ;  /* 0x0000002819193207 */ /* 0x000fc60000800000 */
[----:B------:R-:W-:Y:S01]  /*1da0*/  IMAD.WIDE R40, R41, 0x4, R2 ;  /* 0x0000000429287825 */ /* 0x000fe200078e0202 */
[----:B------:R-:W2:Y:S04]  /*1db0*/  @P2 LDG.E.EL.128 R12, desc[UR6][R38.64] ;  /* 0x00000006260c2981 */ /* 0x000ea8000c2e1d00 */
[----:B------:R-:W3:Y:S01]  /*1dc0*/  @P0 LDG.E.EL.128 R16, desc[UR6][R40.64] ;  /* 0x0000000628100981 */ /* 0x000ee2000c2e1d00 */
[----:B------:R-:W-:Y:S02]  /*1dd0*/  P2R R100, PR, RZ, 0x8 ;  /* 0x00000008ff647803 */ /* 0x000fe40000000000 */
[----:B--2---:R-:W-:Y:S02]  /*1de0*/  SEL R12, R12, 0xff800000, P2 ;  /* 0xff8000000c0c7807 */ /* 0x004fe40001000000 */
[----:B---3--:R-:W-:-:S04]  /*1df0*/  SEL R35, R16, 0xff800000, P0 ;  /* 0xff80000010237807 */ /* 0x008fc80000000000 */
[C---:B------:R-:W-:Y:S02]  /*1e00*/  FSETP.GT.AND P3, PT, R35.reuse, R12, PT ;  /* 0x0000000c2300720b */ /* 0x040fe40003f64000 */
[----:B------:R-:W-:Y:S02]  /*1e10*/  FSETP.NAN.AND P1, PT, R35, R35, PT ;  /* 0x000000232300720b */ /* 0x000fe40003f28000 */
[----:B------:R-:W-:Y:S02]  /*1e20*/  SEL R37, R17, 0xff800000, P0 ;  /* 0xff80000011257807 */ /* 0x000fe40000000000 */
[----:B------:R-:W-:-:S07]  /*1e30*/  P2R R102, PR, RZ, 0x8 ;  /* 0x00000008ff667803 */ /* 0x000fce0000000000 */
[----:B------:R-:W-:Y:S02]  /*1e40*/  @!P3 SEL R35, R35, R12, P1 ;  /* 0x0000000c2323b207 */ /* 0x000fe40000800000 */
[----:B------:R-:W-:-:S04]  /*1e50*/  SEL R12, R13, 0xff800000, P2 ;  /* 0xff8000000d0c7807 */ /* 0x000fc80001000000 */
[C---:B------:R-:W-:Y:S02]  /*1e60*/  FSETP.GT.AND P3, PT, R37.reuse, R12, PT ;  /* 0x0000000c2500720b */ /* 0x040fe40003f64000 */
[----:B------:R-:W-:Y:S02]  /*1e70*/  FSETP.NAN.AND P1, PT, R37, R37, PT ;  /* 0x000000252500720b */ /* 0x000fe40003f28000 */
[----:B------:R-:W-:Y:S02]  /*1e80*/  SEL R13, R14, 0xff800000, P2 ;  /* 0xff8000000e0d7807 */ /* 0x000fe40001000000 */
[----:B------:R-:W-:Y:S02]  /*1e90*/  SEL R18, R18, 0xff800000, P0 ;  /* 0xff80000012127807 */ /* 0x000fe40000000000 */
[----:B------:R-:W-:-:S05]  /*1ea0*/  P2R R104, PR, RZ, 0x8 ;  /* 0x00000008ff687803 */ /* 0x000fca0000000000 */
[----:B------:R-:W-:Y:S02]  /*1eb0*/  @!P3 SEL R37, R37, R12, P1 ;  /* 0x0000000c2525b207 */ /* 0x000fe40000800000 */
[C---:B------:R-:W-:Y:S02]  /*1ec0*/  FSETP.GT.AND P3, PT, R18.reuse, R13, PT ;  /* 0x0000000d1200720b */ /* 0x040fe40003f64000 */
[----:B------:R-:W-:Y:S02]  /*1ed0*/  SEL R12, R15, 0xff800000, P2 ;  /* 0xff8000000f0c7807 */ /* 0x000fe40001000000 */
[----:B------:R-:W-:Y:S02]  /*1ee0*/  SEL R19, R19, 0xff800000, P0 ;  /* 0xff80000013137807 */ /* 0x000fe40000000000 */
[----:B------:R-:W-:Y:S02]  /*1ef0*/  FSETP.NAN.AND P1, PT, R18, R18, PT ;  /* 0x000000121200720b */ /* 0x000fe40003f28000 */
[----:B------:R-:W-:Y:S01]  /*1f00*/  FSETP.GT.AND P2, PT, R19, R12, PT ;  /* 0x0000000c1300720b */ /* 0x000fe20003f44000 */
[----:B------:R-:W-:Y:S01]  /*1f10*/  IMAD.IADD R14, R27, 0x1, R32 ;  /* 0x000000011b0e7824 */ /* 0x000fe200078e0220 */
[----:B------:R-:W-:-:S03]  /*1f20*/  P2R R105, PR, RZ, 0x8 ;  /* 0x00000008ff697803 */ /* 0x000fc60000000000 */
[----:B------:R-:W-:Y:S02]  /*1f30*/  @!P3 SEL R18, R18, R13, P1 ;  /* 0x0000000d1212b207 */ /* 0x000fe40000800000 */
[----:B------:R-:W-:Y:S02]  /*1f40*/  ISETP.NE.AND P3, PT, R103, RZ, PT ;  /* 0x000000ff6700720c */ /* 0x000fe40003f65270 */
[----:B------:R-:W-:Y:S02]  /*1f50*/  ISETP.NE.AND P1, PT, R106, RZ, PT ;  /* 0x000000ff6a00720c */ /* 0x000fe40003f25270 */
[----:B------:R-:W-:Y:S02]  /*1f60*/  P2R R103, PR, RZ, 0x1 ;  /* 0x00000001ff677803 */ /* 0x000fe40000000000 */
[----:B------:R-:W-:Y:S01]  /*1f70*/  FSETP.NAN.AND P0, PT, R19, R19, PT ;  /* 0x000000131300720b */ /* 0x000fe20003f08000 */
[----:B------:R-:W-:Y:S01]  /*1f80*/  IMAD R17, R9, 0x4200, R14 ;  /* 0x0000420009117824 */ /* 0x000fe200078e020e */
[----:B------:R-:W-:-:S02]  /*1f90*/  CS2R R14, SRZ ;  /* 0x00000000000e7805 */ /* 0x000fc4000001ff00 */
[----:B------:R-:W-:Y:S02]  /*1fa0*/  @!P2 SEL R19, R19, R12, P0 ;  /* 0x0000000c1313a207 */ /* 0x000fe40000000000 */
[----:B------:R-:W-:Y:S01]  /*1fb0*/  CS2R R12, SRZ ;  /* 0x00000000000c7805 */ /* 0x000fe2000001ff00 */
[----:B------:R-:W-:-:S05]  /*1fc0*/  IMAD.WIDE R16, R17, 0x4, R2 ;  /* 0x0000000411107825 */ /* 0x000fca00078e0202 */
        /* <DEDUP_REMOVED lines=136> */
[----:B------:R-:W-:Y:S01]  /*2850*/  ISETP.NE.AND P1, PT, R101, RZ, PT ;  /* 0x000000ff6500720c */ /* 0x000fe20003f25270 */
[----:B------:R-:W-:-:S04]  /*2860*/  IMAD.IADD R34, R35, 0x1, R34 ;  /* 0x0000000123227824 */ /* 0x000fc800078e0222 */
[----:B-1----:R-:W-:-:S04]  /*2870*/  IMAD R39, R9, 0x4200, R34 ;  /* 0x0000420009277824 */ /* 0x002fc800078e0222 */
[----:B------:R-:W-:Y:S01]  /*2880*/  IMAD.WIDE R38, R39, 0x4, R2 ;  /* 0x0000000427267825 */ /* 0x000fe200078e0202 */
        /* <DEDUP_REMOVED lines=8> */
[----:B------:R-:W-:-:S09]  /*2910*/  P2R R128, PR, RZ, 0x4 ;  /* 0x00000004ff807803 */ /* 0x000fd20000000000 */
[----:B------:R-:W-:Y:S02]  /*2920*/  @P2 SEL R17, R17, R18, P0 ;  /* 0x0000001211112207 */ /* 0x000fe40000000000 */
[----:B------:R-:W-:-:S04]  /*2930*/  SEL R18, R14, 0xff800000, P6 ;  /* 0xff8000000e127807 */ /* 0x000fc80003000000 */
[-C--:B------:R-:W-:Y:S02]  /*2940*/  FSETP.GEU.AND P2, PT, R19, R18.reuse, PT ;  /* 0x000000121300720b */ /* 0x080fe40003f4e000 */
[----:B------:R-:W-:Y:S02]  /*2950*/  FSETP.NAN.AND P0, PT, R18, R18, PT ;  /* 0x000000121200720b */ /* 0x000fe40003f08000 */
[----:B------:R-:W-:-:S09]  /*2960*/  CS2R R12, SRZ ;  /* 0x00000000000c7805 */ /* 0x000fd2000001ff00 */
[----:B------:R-:W-:Y:S02]  /*2970*/  @P2 SEL R18, R18, R19, P0 ;  /* 0x0000001312122207 */ /* 0x000fe40000000000 */
[----:B------:R-:W-:Y:S02]  /*2980*/  SEL R19, R15, 0xff800000, P6 ;  /* 0xff8000000f137807 */ /* 0x000fe40003000000 */
[----:B------:R-:W-:-:S06]  /*2990*/  CS2R R14, SRZ ;  /* 0x00000000000e7805 */ /* 0x000fcc000001ff00 */
[----:B------:R1:W2:Y:S01]  /*29a0*/  @P1 LDG.E.EL.128 R12, desc[UR6][R38.64] ;  /* 0x00000006260c1981 */ /* 0x0002a2000c2e1d00 */
[----:B------:R-:W-:Y:S02]  /*29b0*/  P2R R129, PR, RZ, 0x4 ;  /* 0x00000004ff817803 */ /* 0x000fe40000000000 */
[-C--:B------:R-:W-:Y:S02]  /*29c0*/  FSETP.GEU.AND P2, PT, R40, R19.reuse, PT ;  /* 0x000000132800720b */ /* 0x080fe40003f4e000 */
[----:B------:R-:W-:Y:S01]  /*29d0*/  FSETP.NAN.AND P0, PT, R19, R19, PT ;  /* 0x000000131300720b */ /* 0x000fe20003f08000 */
[----:B------:R-:W-:Y:S01]  /*29e0*/  IMAD.IADD R28, R35, 0x1, R28 ;  /* 0x00000001231c7824 */ /* 0x000fe200078e021c */
[----:B------:R-:W-:-:S03]  /*29f0*/  P2R R130, PR, RZ, 0x4 ;  /* 0x00000004ff827803 */ /* 0x000fc60000000000 */
[----:B------:R-:W-:-:S06]  /*2a00*/  IMAD R37, R9, 0x4200, R28 ;  /* 0x0000420009257824 */ /* 0x000fcc00078e021c */
[----:B------:R-:W-:Y:S02]  /*2a10*/  @P2 SEL R19, R19, R40, P0 ;  /* 0x0000002813132207 */ /* 0x000fe40000000000 */
[----:B------:R-:W-:Y:S02]  /*2a20*/  ISETP.NE.AND P0, PT, R103, RZ, PT ;  /* 0x000000ff6700720c */ /* 0x000fe40003f05270 */
[----:B------:R-:W-:Y:S01]  /*2a30*/  ISETP.NE.AND P2, PT, R41, RZ, PT ;  /* 0x000000ff2900720c */ /* 0x000fe20003f45270 */
[----:B-1----:R-:W-:Y:S01]  /*2a40*/  IMAD.WIDE R38, R37, 0x4, R2 ;  /* 0x0000000425267825 */ /* 0x002fe200078e0202 */
[----:B--2---:R-:W-:Y:S02]  /*2a50*/  SEL R41, R12, 0xff800000, P1 ;  /* 0xff8000000c297807 */ /* 0x004fe40000800000 */
[----:B------:R-:W-:Y:S02]  /*2a60*/  SEL R101, R13, 0xff800000, P1 ;  /* 0xff8000000d657807 */ /* 0x000fe40000800000 */
[----:B------:R-:W-:-:S02]  /*2a70*/  CS2R R12, SRZ ;  /* 0x00000000000c7805 */ /* 0x000fc4000001ff00 */
[----:B------:R-:W-:Y:S02]  /*2a80*/  SEL R132, R14, 0xff800000, P1 ;  /* 0xff8000000e847807 */ /* 0x000fe40000800000 */
[----:B------:R-:W-:Y:S02]  /*2a90*/  SEL R103, R15, 0xff800000, P1 ;  /* 0xff8000000f677807 */ /* 0x000fe40000800000 */
[----:B------:R-:W-:-:S06]  /*2aa0*/  CS2R R14, SRZ ;  /* 0x00000000000e7805 */ /* 0x000fcc000001ff00 */
[----:B------:R1:W2:Y:S01]  /*2ab0*/  @P0 LDG.E.EL.128 R12, desc[UR6][R38.64] ;  /* 0x00000006260c0981 */ /* 0x0002a2000c2e1d00 */
[----:B------:R-:W-:-:S04]  /*2ac0*/  IMAD.IADD R32, R35, 0x1, R32 ;  /* 0x0000000123207824 */ /* 0x000fc800078e0220 */
[----:B-1----:R-:W-:-:S04]  /*2ad0*/  IMAD R39, R9, 0x4200, R32 ;  /* 0x0000420009277824 */ /* 0x002fc800078e0220 */
[----:B------:R-:W-:Y:S01]  /*2ae0*/  IMAD.WIDE R38, R39, 0x4, R2 ;  /* 0x0000000427267825 */ /* 0x000fe200078e0202 */
[----:B--2---:R-:W-:-:S04]  /*2af0*/  SEL R34, R13, 0xff800000, P0 ;  /* 0xff8000000d227807 */ /* 0x004fc80000000000 */
[----:B------:R-:W-:Y:S02]  /*2b00*/  FSETP.GT.AND P1, PT, R34, R101, PT ;  /* 0x000000652200720b */ /* 0x000fe40003f24000 */
[----:B------:R-:W-:Y:S02]  /*2b10*/  SEL R28, R12, 0xff800000, P0 ;  /* 0xff8000000c1c7807 */ /* 0x000fe40000000000 */
[----:B------:R-:W-:Y:S02]  /*2b20*/  SEL R37, R14, 0xff800000, P0 ;  /* 0xff8000000e257807 */ /* 0x000fe40000000000 */
[----:B------:R-:W-:Y:S02]  /*2b30*/  SEL R40, R15, 0xff800000, P0 ;  /* 0xff8000000f287807 */ /* 0x000fe40000000000 */
[----:B------:R-:W-:Y:S02]  /*2b40*/  FSETP.NAN.AND P0, PT, R34, R34, PT ;  /* 0x000000222200720b */ /* 0x000fe40003f08000 */
[----:B------:R-:W-:-:S03]  /*2b50*/  P2R R148, PR, RZ, 0x2 ;  /* 0x00000002ff947803 */ /* 0x000fc60000000000 */
[----:B------:R-:W-:Y:S02]  /*2b60*/  @!P1 SEL R34, R34, R101, P0 ;  /* 0x0000006522229207 */ /* 0x000fe40000000000 */
[C---:B------:R-:W-:Y:S02]  /*2b70*/  FSETP.GT.AND P1, PT, R37.reuse, R132, PT ;  /* 0x000000842500720b */ /* 0x040fe40003f24000 */
[----:B------:R-:W-:Y:S02]  /*2b80*/  FSETP.NAN.AND P0, PT, R37, R37, PT ;  /* 0x000000252500720b */ /* 0x000fe40003f08000 */
[----:B------:R-:W-:-:S09]  /*2b90*/  P2R R149, PR, RZ, 0x2 ;  /* 0x00000002ff957803 */ /* 0x000fd20000000000 */
[----:B------:R-:W-:Y:S02]  /*2ba0*/  @!P1 SEL R37, R37, R132, P0 ;  /* 0x0000008425259207 */ /* 0x000fe40000000000 */
[C---:B------:R-:W-:Y:S02]  /*2bb0*/  FSETP.GT.AND P1, PT, R40.reuse, R103, PT ;  /* 0x000000672800720b */ /* 0x040fe40003f24000 */
[----:B------:R-:W-:Y:S02]  /*2bc0*/  FSETP.NAN.AND P0, PT, R40, R40, PT ;  /* 0x000000282800720b */ /* 0x000fe40003f08000 */
[----:B------:R-:W-:-:S09]  /*2bd0*/  P2R R150, PR, RZ, 0x2 ;  /* 0x00000002ff967803 */ /* 0x000fd20000000000 */
[----:B------:R-:W-:Y:S02]  /*2be0*/  @!P1 SEL R40, R40, R103, P0 ;  /* 0x0000006728289207 */ /* 0x000fe40000000000 */
[C---:B------:R-:W-:Y:S02]  /*2bf0*/  FSETP.GT.AND P1, PT, R28.reuse, R41, PT ;  /* 0x000000291c00720b */ /* 0x040fe40003f24000 */
[----:B------:R-:W-:Y:S02]  /*2c00*/  FSETP.NAN.AND P0, PT, R28, R28, PT ;  /* 0x0000001c1c00720b */ /* 0x000fe40003f08000 */
[----:B------:R-:W-:Y:S02]  /*2c10*/  P2R R147, PR, RZ, 0x2 ;  /* 0x00000002ff937803 */ /* 0x000fe40000000000 */
[----:B------:R-:W-:-:S07]  /*2c20*/  CS2R R12, SRZ ;  /* 0x00000000000c7805 */ /* 0x000fce000001ff00 */
[----:B------:R-:W-:Y:S02]  /*2c30*/  @!P1 SEL R28, R28, R41, P0 ;  /* 0x000000291c1c9207 */ /* 0x000fe40000000000 */
[----:B------:R-:W-:Y:S02]  /*2c40*/  ISETP.NE.AND P1, PT, R131, RZ, PT ;  /* 0x000000ff8300720c */ /* 0x000fe40003f25270 */
[----:B------:R-:W-:-:S11]  /*2c50*/  CS2R R14, SRZ ;  /* 0x00000000000e7805 */ /* 0x000fd6000001ff00 */
[----:B------:R-:W2:Y:S01]  /*2c60*/  @P1 LDG.E.EL.128 R12, desc[UR6][R38.64] ;  /* 0x00000006260c1981 */ /* 0x000ea2000c2e1d00 */
[----:B------:R-:W-:Y:S01]  /*2c70*/  IMAD.IADD R36, R35, 0x1, R36 ;  /* 0x0000000123247824 */ /* 0x000fe200078e0224 */
[----:B--2---:R-:W-:Y:S02]  /*2c80*/  SEL R103, R15, 0xff800000, P1 ;  /* 0xff8000000f677807 */ /* 0x004fe40000800000 */
[----:B------:R-:W-:Y:S02]  /*2c90*/  SEL R41, R12, 0xff800000, P1 ;  /* 0xff8000000c297807 */ /* 0x000fe40000800000 */
[----:B------:R-:W-:Y:S02]  /*2ca0*/  SEL R101, R13, 0xff800000, P1 ;  /* 0xff8000000d657807 */ /* 0x000fe40000800000 */
[----:B------:R-:W-:Y:S02]  /*2cb0*/  SEL R32, R14, 0xff800000, P1 ;  /* 0xff8000000e207807 */ /* 0x000fe40000800000 */
[----:B------:R-:W-:-:S02]  /*2cc0*/  FSETP.GEU.AND P1, PT, R40, R103, PT ;  /* 0x000000672800720b */ /* 0x000fc40003f2e000 */
[----:B------:R-:W-:Y:S02]  /*2cd0*/  FSETP.NAN.AND P0, PT, R103, R103, PT ;  /* 0x000000676700720b */ /* 0x000fe40003f08000 */
[----:B------:R-:W-:-:S09]  /*2ce0*/  P2R R131, PR, RZ, 0x2 ;  /* 0x00000002ff837803 */ /* 0x000fd20000000000 */
[----:B------:R-:W-:Y:S02]  /*2cf0*/  @P1 SEL R103, R103, R40, P0 ;  /* 0x0000002867671207 */ /* 0x000fe40000000000 */
[-C--:B------:R-:W-:Y:S02]  /*2d00*/  FSETP.GEU.AND P1, PT, R37, R32.reuse, PT ;  /* 0x000000202500720b */ /* 0x080fe40003f2e000 */
[----:B------:R-:W-:Y:S02]  /*2d10*/  FSETP.NAN.AND P0, PT, R32, R32, PT ;  /* 0x000000202000720b */ /* 0x000fe40003f08000 */
[----:B------:R-:W-:Y:S02]  /*2d20*/  CS2R R12, SRZ ;  /* 0x00000000000c7805 */ /* 0x000fe4000001ff00 */
[----:B------:R-:W-:-:S07]  /*2d30*/  CS2R R14, SRZ ;  /* 0x00000000000e7805 */ /* 0x000fce000001ff00 */
[----:B------:R-:W-:Y:S01]  /*2d40*/  @P1 SEL R32, R32, R37, P0 ;  /* 0x0000002520201207 */ /* 0x000fe20000000000 */
[----:B------:R-:W-:-:S04]  /*2d50*/  IMAD R37, R9, 0x4200, R36 ;  /* 0x0000420009257824 */ /* 0x000fc800078e0224 */
[----:B------:R-:W-:-:S05]  /*2d60*/  IMAD.WIDE R36, R37, 0x4, R2 ;  /* 0x0000000425247825 */ /* 0x000fca00078e0202 */
[----:B------:R-:W2:Y:S01]  /*2d70*/  @P2 LDG.E.EL.128 R12, desc[UR6][R36.64] ;  /* 0x00000006240c2981 */ /* 0x000ea2000c2e1d00 */
[----:B------:R-:W-:Y:S02]  /*2d80*/  P2R R132, PR, RZ, 0x2 ;  /* 0x00000002ff847803 */ /* 0x000fe40000000000 */
[-C--:B------:R-:W-:Y:S02]  /*2d90*/  FSETP.GEU.AND P1, PT, R28, R41.reuse, PT ;  /* 0x000000291c00720b */ /* 0x080fe40003f2e000 */
[----:B------:R-:W-:Y:S02]  /*2da0*/  FSETP.NAN.AND P0, PT, R41, R41, PT ;  /* 0x000000292900720b */ /* 0x000fe40003f08000 */
[----:B------:R-:W-:-:S09]  /*2db0*/  P2R R133, PR, RZ, 0x2 ;  /* 0x00000002ff857803 */ /* 0x000fd20000000000 */
[----:B------:R-:W-:Y:S02]  /*2dc0*/  @P1 SEL R41, R41, R28, P0 ;  /* 0x0000001c29291207 */ /* 0x000fe40000000000 */
[-C--:B------:R-:W-:Y:S02]  /*2dd0*/  FSETP.GEU.AND P1, PT, R34, R101.reuse, PT ;  /* 0x000000652200720b */ /* 0x080fe40003f2e000 */
[----:B------:R-:W-:-:S11]  /*2de0*/  FSETP.NAN.AND P0, PT, R101, R101, PT ;  /* 0x000000656500720b */ /* 0x000fd60003f08000 */
[----:B------:R-:W-:Y:S02]  /*2df0*/  @P1 SEL R101, R101, R34, P0 ;  /* 0x0000002265651207 */ /* 0x000fe40000000000 */
[----:B------:R-:W-:Y:S02]  /*2e00*/  P2R R134, PR, RZ, 0x2 ;  /* 0x00000002ff867803 */ /* 0x000fe40000000000 */
[----:B--2---:R-:W-:Y:S01]  /*2e10*/  SEL R39, R14, 0xff800000, P2 ;  /* 0xff8000000e277807 */ /* 0x004fe20001000000 */
[----:B------:R-:W-:Y:S01]  /*2e20*/  IMAD.IADD R14, R35, 0x1, R10 ;  /* 0x00000001230e7824 */ /* 0x000fe200078e020a */
[----:B------:R-:W-:-:S03]  /*2e30*/  SEL R28, R12, 0xff800000, P2 ;  /* 0xff8000000c1c7807 */ /* 0x000fc60001000000 */
[----:B------:R-:W-:Y:S01]  /*2e40*/  IMAD R37, R9, 0x4200, R14 ;  /* 0x0000420009257824 */ /* 0x000fe200078e020e */
[----:B------:R-:W-:Y:S02]  /*2e50*/  SEL R34, R13, 0xff800000, P2 ;  /* 0xff8000000d227807 */ /* 0x000fe40001000000 */
[----:B------:R-:W-:Y:S02]  /*2e60*/  CS2R R12, SRZ ;  /* 0x00000000000c7805 */ /* 0x000fe4000001ff00 */
[----:B------:R-:W-:Y:S02]  /*2e70*/  SEL R38, R15, 0xff800000, P2 ;  /* 0xff8000000f267807 */ /* 0x000fe40001000000 */
[----:B------:R-:W-:Y:S01]  /*2e80*/  CS2R R14, SRZ ;  /* 0x00000000000e7805 */ /* 0x000fe2000001ff00 */
[----:B------:R-:W-:-:S05]  /*2e90*/  IMAD.WIDE R36, R37, 0x4, R2 ;  /* 0x0000000425247825 */ /* 0x000fca00078e0202 */
[----:B------:R1:W2:Y:S01]  /*2ea0*/  @P3 LDG.E.EL.128 R12, desc[UR6][R36.64] ;  /* 0x00000006240c3981 */ /* 0x0002a2000c2e1d00 */
        /* <DEDUP_REMOVED lines=12> */
[-C--:B------:R-:W-:Y:S01]  /*2f70*/  FSETP.GEU.AND P1, PT, R103, R38.reuse, PT ;  /* 0x000000266700720b */ /* 0x080fe20003f2e000 */
[----:B------:R-:W-:Y:S01]  /*2f80*/  IMAD.IADD R30, R35, 0x1, R30 ;  /* 0x00000001231e7824 */ /* 0x000fe200078e021e */
[----:B------:R-:W-:-:S03]  /*2f90*/  FSETP.NAN.AND P0, PT, R38, R38, PT ;  /* 0x000000262600720b */ /* 0x000fc60003f08000 */
[----:B-1----:R-:W-:-:S04]  /*2fa0*/  IMAD R37, R9, 0x4200, R30 ;  /* 0x0000420009257824 */ /* 0x002fc800078e021e */
[----:B------:R-:W-:-:S04]  /*2fb0*/  IMAD.WIDE R36, R37, 0x4, R2 ;  /* 0x0000000425247825 */ /* 0x000fc800078e0202 */
[----:B------:R-:W-:Y:S02]  /*2fc0*/  @P1 SEL R38, R38, R103, P0 ;  /* 0x0000006726261207 */ /* 0x000fe40000000000 */
[----:B--2---:R-:W-:Y:S02]  /*2fd0*/  SEL R103, R15, 0xff800000, P3 ;  /* 0xff8000000f677807 */ /* 0x004fe40001800000 */
[----:B------:R-:W-:Y:S02]  /*2fe0*/  SEL R41, R12, 0xff800000, P3 ;  /* 0xff8000000c297807 */ /* 0x000fe40001800000 */
[----:B------:R-:W-:Y:S02]  /*2ff0*/  SEL R101, R13, 0xff800000, P3 ;  /* 0xff8000000d657807 */ /* 0x000fe40001800000 */
[----:B------:R-:W-:Y:S02]  /*3000*/  CS2R R12, SRZ ;  /* 0x00000000000c7805 */ /* 0x000fe4000001ff00 */
[----:B------:R-:W-:-:S02]  /*3010*/  SEL R32, R14, 0xff800000, P3 ;  /* 0xff8000000e207807 */ /* 0x000fc40001800000 */
        /* <DEDUP_REMOVED lines=23> */
[----:B------:R-:W-:Y:S02]  /*3190*/  CS2R R12, SRZ ;  /* 0x00000000000c7805 */ /* 0x000fe4000001ff00 */
[----:B------:R-:W-:Y:S02]  /*31a0*/  SEL R39, R14, 0xff800000, P4 ;  /* 0xff8000000e277807 */ /* 0x000fe40002000000 */
        /* <DEDUP_REMOVED lines=40> */
[----:B------:R-:W-:Y:S02]  /*3430*/  ISETP.NE.AND P4, PT, R79, RZ, PT ;  /* 0x000000ff4f00720c */ /* 0x000fe40003f85270 */
[----:B------:R-:W-:-:S07]  /*3440*/  P2R R79, PR, RZ, 0x2 ;  /* 0x00000002ff4f7803 */ /* 0x000fce0000000000 */
[----:B------:R-:W-:Y:S02]  /*3450*/  @P1 SEL R101, R101, R30, P0 ;  /* 0x0000001e65651207 */ /* 0x000fe40000000000 */
[-C--:B------:R-:W-:Y:S02]  /*3460*/  FSETP.GEU.AND P1, PT, R28, R41.reuse, PT ;  /* 0x000000291c00720b */ /* 0x080fe40003f2e000 */
[----:B------:R-:W-:Y:S02]  /*3470*/  FSETP.NAN.AND P0, PT, R41, R41, PT ;  /* 0x000000292900720b */ /* 0x000fe40003f08000 */
[----:B------:R-:W-:-:S09]  /*3480*/  ISETP.NE.AND P5, PT, R88, RZ, PT ;  /* 0x000000ff5800720c */ /* 0x000fd20003fa5270 */
[----:B------:R-:W-:Y:S02]  /*3490*/  @P1 SEL R41, R41, R28, P0 ;  /* 0x0000001c29291207 */ /* 0x000fe40000000000 */
[----:B------:R-:W-:Y:S01]  /*34a0*/  P2R R88, PR, RZ, 0x2 ;  /* 0x00000002ff587803 */ /* 0x000fe20000000000 */
[----:B------:R-:W-:-:S04]  /*34b0*/  VIADD R40, R10, 0x2200 ;  /* 0x000022000a287836 */ /* 0x000fc80000000000 */
[----:B------:R-:W-:-:S04]  /*34c0*/  IMAD.IADD R10, R5, 0x1, R40 ;  /* 0x00000001050a7824 */ /* 0x000fc800078e0228 */
[----:B-1----:R-:W-:-:S04]  /*34d0*/  IMAD R37, R9, 0x4200, R10 ;  /* 0x0000420009257824 */ /* 0x002fc800078e020a */
[----:B------:R-:W-:Y:S01]  /*34e0*/  IMAD.WIDE R36, R37, 0x4, R2 ;  /* 0x0000000425247825 */ /* 0x000fe200078e0202 */
[----:B--2---:R-:W-:Y:S02]  /*34f0*/  SEL R32, R12, 0xff800000, P6 ;  /* 0xff8000000c207807 */ /* 0x004fe40003000000 */
[----:B------:R-:W-:Y:S02]  /*3500*/  SEL R34, R13, 0xff800000, P6 ;  /* 0xff8000000d227807 */ /* 0x000fe40003000000 */
[----:B------:R-:W-:Y:S02]  /*3510*/  FSETP.GEU.AND P2, PT, R41, R32, PT ;  /* 0x000000202900720b */ /* 0x000fe40003f4e000 */
[----:B------:R-:W-:Y:S02]  /*3520*/  FSETP.GEU.AND P1, PT, R101, R34, PT ;  /* 0x000000226500720b */ /* 0x000fe40003f2e000 */
[----:B------:R-:W-:Y:S02]  /*3530*/  FSETP.NAN.AND P0, PT, R32, R32, PT ;  /* 0x000000202000720b */ /* 0x000fe40003f08000 */
[----:B------:R-:W-:-:S07]  /*3540*/  SEL R39, R14, 0xff800000, P6 ;  /* 0xff8000000e277807 */ /* 0x000fce0003000000 */
[----:B------:R-:W-:Y:S02]  /*3550*/  @P2 SEL R32, R32, R41, P0 ;  /* 0x0000002920202207 */ /* 0x000fe40000000000 */
[----:B------:R-:W-:-:S04]  /*3560*/  FSETP.NAN.AND P0, PT, R34, R34, PT ;  /* 0x000000222200720b */ /* 0x000fc80003f08000 */
[----:B------:R-:W-:Y:S02]  /*3570*/  @P1 SEL R34, R34, R101, P0 ;  /* 0x0000006522221207 */ /* 0x000fe40000000000 */
[-C--:B------:R-:W-:Y:S02]  /*3580*/  FSETP.GEU.AND P0, PT, R26, R39.reuse, PT ;  /* 0x000000271a00720b */ /* 0x080fe40003f0e000 */
[----:B------:R-:W-:-:S11]  /*3590*/  FSETP.NAN.AND P3, PT, R39, R39, PT ;  /* 0x000000272700720b */ /* 0x000fd60003f68000 */
[----:B------:R-:W-:Y:S02]  /*35a0*/  @P0 SEL R39, R39, R26, P3 ;  /* 0x0000001a27270207 */ /* 0x000fe40001800000 */
[----:B------:R-:W-:-:S04]  /*35b0*/  PLOP3.LUT P3, PT, P4, P5, PT, 0x80, 0x0 ;  /* 0x000000000000781c */ /* 0x000fc8000276b070 */
[----:B------:R-:W-:-:S04]  /*35c0*/  ISETP.LT.AND P3, PT, R5, 0x100, P3 ;  /* 0x000001000500780c */ /* 0x000fc80001f61270 */
[----:B------:R-:W-:Y:S02]  /*35d0*/  ISETP.LT.AND P3, PT, R4, 0x484, P3 ;  /* 0x000004840400780c */ /* 0x000fe40001f61270 */
[----:B------:R-:W-:Y:S02]  /*35e0*/  CS2R R12, SRZ ;  /* 0x00000000000c7805 */ /* 0x000fe4000001ff00 */
[----:B------:R-:W-:Y:S02]  /*35f0*/  SEL R38, R15, 0xff800000, P6 ;  /* 0xff8000000f267807 */ /* 0x000fe40003000000 */
[----:B------:R-:W-:-:S07]  /*3600*/  CS2R R14, SRZ ;  /* 0x00000000000e7805 */ /* 0x000fce000001ff00 */
[----:B------:R-:W2:Y:S01]  /*3610*/  @P3 LDG.E.EL.128 R12, desc[UR6][R36.64] ;  /* 0x00000006240c3981 */ /* 0x000ea2000c2e1d00 */
[----:B------:R-:W-:Y:S02]  /*3620*/  P2R R153, PR, RZ, 0x1 ;  /* 0x00000001ff997803 */ /* 0x000fe40000000000 */
[-C--:B------:R-:W-:Y:S02]  /*3630*/  FSETP.GEU.AND P0, PT, R103, R38.reuse, PT ;  /* 0x000000266700720b */ /* 0x080fe40003f0e000 */
[----:B------:R-:W-:Y:S02]  /*3640*/  FSETP.NAN.AND P4, PT, R38, R38, PT ;  /* 0x000000262600720b */ /* 0x000fe40003f88000 */
[----:B------:R-:W-:-:S09]  /*3650*/  P2R R154, PR, RZ, 0x1 ;  /* 0x00000001ff9a7803 */ /* 0x000fd20000000000 */
[----:B------:R-:W-:Y:S01]  /*3660*/  @P0 SEL R38, R38, R103, P4 ;  /* 0x0000006726260207 */ /* 0x000fe20002000000 */
[----:B------:R-:W-:-:S04]  /*3670*/  IMAD.IADD R10, R11, 0x1, R40 ;  /* 0x000000010b0a7824 */ /* 0x000fc800078e0228 */
[----:B------:R-:W-:-:S04]  /*3680*/  IMAD R11, R9, 0x4200, R10 ;  /* 0x00004200090b7824 */ /* 0x000fc800078e020a */
        /* <DEDUP_REMOVED lines=22> */
[----:B-1----:R-:W-:-:S04]  /*37f0*/  IMAD.IADD R10, R27, 0x1, R40 ;  /* 0x000000011b0a7824 */ /* 0x002fc800078e0228 */
[----:B------:R-:W-:-:S06]  /*3800*/  IMAD R11, R9, 0x4200, R10 ;  /* 0x00004200090b7824 */ /* 0x000fcc00078e020a */
[----:B------:R-:W-:Y:S01]  /*3810*/  @P0 SEL R21, R21, R20, P4 ;  /* 0x0000001415150207 */ /* 0x000fe20002000000 */
[----:B------:R-:W-:Y:S01]  /*3820*/  IMAD.WIDE R10, R11, 0x4, R2 ;  /* 0x000000040b0a7825 */ /* 0x000fe200078e0202 */
[----:B------:R-:W-:Y:S02]  /*3830*/  P2R R155, PR, RZ, 0x1 ;  /* 0x00000001ff9b7803 */ /* 0x000fe40000000000 */
[----:B--2---:R-:W-:Y:S02]  /*3840*/  SEL R20, R12, 0xff800000, P3 ;  /* 0xff8000000c147807 */ /* 0x004fe40001800000 */
[----:B------:R-:W-:Y:S02]  /*3850*/  SEL R26, R13, 0xff800000, P3 ;  /* 0xff8000000d1a7807 */ /* 0x000fe40001800000 */
[----:B------:R-:W-:Y:S02]  /*3860*/  CS2R R12, SRZ ;  /* 0x00000000000c7805 */ /* 0x000fe4000001ff00 */
[----:B------:R-:W-:-:S02]  /*3870*/  SEL R28, R14, 0xff800000, P3 ;  /* 0xff8000000e1c7807 */ /* 0x000fc40001800000 */
[----:B------:R-:W-:Y:S02]  /*3880*/  SEL R30, R15, 0xff800000, P3 ;  /* 0xff8000000f1e7807 */ /* 0x000fe40001800000 */
[----:B------:R-:W-:-:S06]  /*3890*/  CS2R R14, SRZ ;  /* 0x00000000000e7805 */ /* 0x000fcc000001ff00 */
[----:B------:R-:W2:Y:S01]  /*38a0*/  @P3 LDG.E.EL.128 R12, desc[UR6][R10.64] ;  /* 0x000000060a0c3981 */ /* 0x000ea2000c2e1d00 */
        /* <DEDUP_REMOVED lines=27> */
[----:B------:R-:W-:Y:S02]  /*3a60*/  CS2R R12, SRZ ;  /* 0x00000000000c7805 */ /* 0x000fe4000001ff00 */
[----:B------:R-:W-:-:S07]  /*3a70*/  SEL R10, R15, 0xff800000, P3 ;  /* 0xff8000000f0a7807 */ /* 0x000fce0001800000 */
        /* <DEDUP_REMOVED lines=13> */
[----:B------:R-:W-:-:S04]  /*3b50*/  ISETP.NE.AND P0, PT, R108, RZ, PT ;  /* 0x000000ff6c00720c */ /* 0x000fc80003f05270 */
[----:B------:R-:W-:Y:S02]  /*3b60*/  P2R R169, PR, RZ, 0x1 ;  /* 0x00000001ffa97803 */ /* 0x000fe40000000000 */
        /* <DEDUP_REMOVED lines=40> */
[----:B--2---:R-:W-:Y:S02]  /*3df0*/  SEL R12, R12, 0xff800000, P3 ;  /* 0xff8000000c0c7807 */ /* 0x004fe40001800000 */
[----:B------:R-:W-:Y:S02]  /*3e00*/  SEL R13, R13, 0xff800000, P3 ;  /* 0xff8000000d0d7807 */ /* 0x000fe40001800000 */
[----:B------:R-:W-:Y:S02]  /*3e10*/  SEL R14, R14, 0xff800000, P3 ;  /* 0xff8000000e0e7807 */ /* 0x000fe40001800000 */
[----:B------:R-:W-:Y:S02]  /*3e20*/  SEL R15, R15, 0xff800000, P3 ;  /* 0xff8000000f0f7807 */ /* 0x000fe40001800000 */
[----:B------:R-:W-:-:S02]  /*3e30*/  FSETP.GEU.AND P3, PT, R32, R12, PT ;  /* 0x0000000c2000720b */ /* 0x000fc40003f6e000 */
[----:B------:R-:W-:-:S11]  /*3e40*/  FSETP.NAN.AND P4, PT, R12, R12, PT ;  /* 0x0000000c0c00720b */ /* 0x000fd60003f88000 */
[----:B------:R-:W-:Y:S02]  /*3e50*/  @P3 SEL R12, R12, R32, P4 ;  /* 0x000000200c0c3207 */ /* 0x000fe40002000000 */
[-C--:B------:R-:W-:Y:S02]  /*3e60*/  FSETP.GEU.AND P4, PT, R34, R13.reuse, PT ;  /* 0x0000000d2200720b */ /* 0x080fe40003f8e000 */
        /* <DEDUP_REMOVED lines=8> */
[----:B------:R-:W-:-:S04]  /*3ef0*/  ISETP.NE.AND P0, PT, R11, RZ, PT ;  /* 0x000000ff0b00720c */ /* 0x000fc80003f05270 */
[----:B------:R-:W-:Y:S02]  /*3f00*/  SEL R2, RZ, 0x1, !P0 ;  /* 0x00000001ff027807 */ /* 0x000fe40004000000 */
        /* <DEDUP_REMOVED lines=8> */
[----:B------:R-:W-:Y:S02]  /*3f90*/  ISETP.NE.AND P0, PT, R31, RZ, PT ;  /* 0x000000ff1f00720c */ /* 0x000fe40003f05270 */
[----:B------:R-:W-:Y:S02]  /*3fa0*/  P2R R62, PR, RZ, 0x40 ;  /* 0x00000040ff3e7803 */ /* 0x000fe40000000000 */
[----:B------:R-:W-:Y:S02]  /*3fb0*/  SEL R19, RZ, 0x1, !P0 ;  /* 0x00000001ff137807 */ /* 0x000fe40004000000 */
[----:B------:R-:W-:Y:S02]  /*3fc0*/  ISETP.NE.AND P0, PT, R33, RZ, PT ;  /* 0x000000ff2100720c */ /* 0x000fe40003f05270 */
[----:B------:R-:W-:-:S02]  /*3fd0*/  ISETP.NE.AND P6, PT, R72, RZ, PT ;  /* 0x000000ff4800720c */ /* 0x000fc40003fc5270 */
[----:B------:R-:W-:Y:S02]  /*3fe0*/  SEL R27, RZ, 0x1, !P0 ;  /* 0x00000001ff1b7807 */ /* 0x000fe40004000000 */
[----:B------:R-:W-:Y:S02]  /*3ff0*/  ISETP.NE.AND P0, PT, R63, RZ, PT ;  /* 0x000000ff3f00720c */ /* 0x000fe40003f05270 */
[----:B------:R-:W-:Y:S02]  /*4000*/  SEL R18, R18, 0x2, P6 ;  /* 0x0000000212127807 */ /* 0x000fe40003000000 */
[----:B------:R-:W-:Y:S02]  /*4010*/  ISETP.NE.AND P6, PT, R50, RZ, PT ;  /* 0x000000ff3200720c */ /* 0x000fe40003fc5270 */
[----:B------:R-:W-:Y:S02]  /*4020*/  SEL R29, RZ, 0x1, !P0 ;  /* 0x00000001ff1d7807 */ /* 0x000fe40004000000 */
[----:B------:R-:W-:-:S02]  /*4030*/  ISETP.NE.AND P0, PT, R64, RZ, PT ;  /* 0x000000ff4000720c */ /* 0x000fc40003f05270 */
[----:B------:R-:W-:Y:S02]  /*4040*/  P2R R106, PR, RZ, 0x40 ;  /* 0x00000040ff6a7803 */ /* 0x000fe40000000000 */
[----:B------:R-:W-:Y:S02]  /*4050*/  ISETP.NE.AND P6, PT, R49, RZ, PT ;  /* 0x000000ff3100720c */ /* 0x000fe40003fc5270 */
[----:B------:R-:W-:Y:S02]  /*4060*/  SEL R31, RZ, 0x1, !P0 ;  /* 0x00000001ff1f7807 */ /* 0x000fe40004000000 */
[----:B------:R-:W-:Y:S02]  /*4070*/  ISETP.NE.AND P0, PT, R65, RZ, PT ;  /* 0x000000ff4100720c */ /* 0x000fe40003f05270 */
[----:B------:R-:W-:Y:S02]  /*4080*/  P2R R105, PR, RZ, 0x40 ;  /* 0x00000040ff697803 */ /* 0x000fe40000000000 */
[----:B------:R-:W-:-:S02]  /*4090*/  ISETP.NE.AND P6, PT, R48, RZ, PT ;  /* 0x000000ff3000720c */ /* 0x000fc40003fc5270 */
[----:B------:R-:W-:Y:S02]  /*40a0*/  SEL R32, RZ, 0x1, !P0 ;  /* 0x00000001ff207807 */ /* 0x000fe40004000000 */
[----:B------:R-:W-:Y:S02]  /*40b0*/  ISETP.NE.AND P0, PT, R66, RZ, PT ;  /* 0x000000ff4200720c */ /* 0x000fe40003f05270 */
[----:B------:R-:W-:Y:S02]  /*40c0*/  P2R R104, PR, RZ, 0x40 ;  /* 0x00000040ff687803 */ /* 0x000fe40000000000 */
[----:B------:R-:W-:Y:S02]  /*40d0*/  ISETP.NE.AND P6, PT, R47, RZ, PT ;  /* 0x000000ff2f00720c */ /* 0x000fe40003fc5270 */
[----:B------:R-:W-:Y:S02]  /*40e0*/  SEL R33, RZ, 0x1, !P0 ;  /* 0x00000001ff217807 */ /* 0x000fe40004000000 */
[----:B------:R-:W-:-:S02]  /*40f0*/  ISETP.NE.AND P0, PT, R102, RZ, PT ;  /* 0x000000ff6600720c */ /* 0x000fc40003f05270 */
[----:B------:R-:W-:Y:S02]  /*4100*/  P2R R102, PR, RZ, 0x40 ;  /* 0x00000040ff667803 */ /* 0x000fe40000000000 */
[----:B------:R-:W-:Y:S02]  /*4110*/  ISETP.NE.AND P6, PT, R142, RZ, PT ;  /* 0x000000ff8e00720c */ /* 0x000fe40003fc5270 */
[----:B------:R-:W-:Y:S02]  /*4120*/  P2R R55, PR, RZ, 0x8 ;  /* 0x00000008ff377803 */ /* 0x000fe40000000000 */
[----:B------:R-:W-:Y:S02]  /*4130*/  ISETP.NE.AND P3, PT, R78, RZ, PT ;  /* 0x000000ff4e00720c */ /* 0x000fe40003f65270 */
[----:B------:R-:W-:Y:S02]  /*4140*/  P2R R78, PR, RZ, 0x40 ;  /* 0x00000040ff4e7803 */ /* 0x000fe40000000000 */
[----:B------:R-:W-:-:S04]  /*4150*/  ISETP.NE.AND P6, PT, R141, RZ, PT ;  /* 0x000000ff8d00720c */ /* 0x000fc80003fc5270 */
        /* <DEDUP_REMOVED lines=33> */
[----:B------:R-:W-:Y:S02]  /*4370*/  ISETP.NE.AND P6, PT, R133, RZ, PT ;  /* 0x000000ff8500720c */ /* 0x000fe40003fc5270 */
[----:B------:R-:W-:Y:S02]  /*4380*/  SEL R34, RZ, 0x1, !P0 ;  /* 0x00000001ff227807 */ /* 0x000fe40004000000 */
[----:B------:R-:W-:Y:S02]  /*4390*/  P2R R46, PR, RZ, 0x40 ;  /* 0x00000040ff2e7803 */ /* 0x000fe40000000000 */
[----:B------:R-:W-:Y:S02]  /*43a0*/  ISETP.NE.AND P6, PT, R134, RZ, PT ;  /* 0x000000ff8600720c */ /* 0x000fe40003fc5270 */
[----:B------:R-:W-:-:S02]  /*43b0*/  ISETP.NE.AND P0, PT, R108, RZ, PT ;  /* 0x000000ff6c00720c */ /* 0x000fc40003f05270 */
[----:B------:R-:W-:Y:S02]  /*43c0*/  P2R R45, PR, RZ, 0x40 ;  /* 0x00000040ff2d7803 */ /* 0x000fe40000000000 */
[----:B------:R-:W-:Y:S02]  /*43d0*/  SEL R35, RZ, 0x1, !P0 ;  /* 0x00000001ff237807 */ /* 0x000fe40004000000 */
[----:B------:R-:W-:Y:S02]  /*43e0*/  ISETP.NE.AND P6, PT, R132, RZ, PT ;  /* 0x000000ff8400720c */ /* 0x000fe40003fc5270 */
[----:B------:R-:W-:Y:S02]  /*43f0*/  ISETP.NE.AND P0, PT, R147, RZ, PT ;  /* 0x000000ff9300720c */ /* 0x000fe40003f05270 */
[----:B------:R-:W-:Y:S02]  /*4400*/  P2R R44, PR, RZ, 0x40 ;  /* 0x00000040ff2c7803 */ /* 0x000fe40000000000 */
[----:B------:R-:W-:-:S02]  /*4410*/  SEL R38, RZ, 0x1, !P0 ;  /* 0x00000001ff267807 */ /* 0x000fc40004000000 */
[----:B------:R-:W-:Y:S02]  /*4420*/  ISETP.NE.AND P6, PT, R131, RZ, PT ;  /* 0x000000ff8300720c */ /* 0x000fe40003fc5270 */
[----:B------:R-:W-:Y:S02]  /*4430*/  ISETP.NE.AND P0, PT, R148, RZ, PT ;  /* 0x000000ff9400720c */ /* 0x000fe40003f05270 */
[----:B------:R-:W-:Y:S02]  /*4440*/  P2R R43, PR, RZ, 0x40 ;  /* 0x00000040ff2b7803 */ /* 0x000fe40000000000 */
[----:B------:R-:W-:Y:S02]  /*4450*/  SEL R39, RZ, 0x1, !P0 ;  /* 0x00000001ff277807 */ /* 0x000fe40004000000 */
[----:B------:R-:W-:Y:S02]  /*4460*/  ISETP.NE.AND P6, PT, R107, RZ, PT ;  /* 0x000000ff6b00720c */ /* 0x000fe40003fc5270 */
[----:B------:R-:W-:-:S02]  /*4470*/  ISETP.NE.AND P0, PT, R164, RZ, PT ;  /* 0x000000ffa400720c */ /* 0x000fc40003f05270 */
[----:B------:R-:W-:Y:S02]  /*4480*/  SEL R34, R34, 0x2, P6 ;  /* 0x0000000222227807 */ /* 0x000fe40003000000 */
[----:B------:R-:W-:Y:S02]  /*4490*/  SEL R40, RZ, 0x1, !P0 ;  /* 0x00000001ff287807 */ /* 0x000fe40004000000 */
[----:B------:R-:W-:Y:S02]  /*44a0*/  ISETP.NE.AND P6, PT, R43, RZ, PT ;  /* 0x000000ff2b00720c */ /* 0x000fe40003fc5270 */
[----:B------:R-:W-:Y:S02]  /*44b0*/  ISETP.NE.AND P0, PT, R165, RZ, PT ;  /* 0x000000ffa500720c */ /* 0x000fe40003f05270 */
[----:B------:R-:W-:Y:S02]  /*44c0*/  SEL R35, R35, 0x2, P6 ;  /* 0x0000000223237807 */ /* 0x000fe40003000000 */
[----:B------:R-:W-:-:S02]  /*44d0*/  SEL R2, R2, 0x2, P0 ;  /* 0x0000000202027807 */ /* 0x000fc40000000000 */
[----:B------:R-:W-:Y:S02]  /*44e0*/  ISETP.NE.AND P6, PT, R44, RZ, PT ;  /* 0x000000ff2c00720c */ /* 0x000fe40003fc5270 */
[----:B------:R-:W-:Y:S02]  /*44f0*/  ISETP.NE.AND P0, PT, R166, RZ, PT ;  /* 0x000000ffa600720c */ /* 0x000fe40003f05270 */
[----:B------:R-:W-:Y:S02]  /*4500*/  SEL R38, R38, 0x2, P6 ;  /* 0x0000000226267807 */ /* 0x000fe40003000000 */
[----:B------:R-:W-:Y:S02]  /*4510*/  SEL R3, R3, 0x2, P0 ;  /* 0x0000000203037807 */ /* 0x000fe40000000000 */
[----:B------:R-:W-:Y:S02]  /*4520*/  ISETP.NE.AND P6, PT, R45, RZ, PT ;  /* 0x000000ff2d00720c */ /* 0x000fe40003fc5270 */
[----:B------:R-:W-:-:S02]  /*4530*/  ISETP.NE.AND P0, PT, R167, RZ, PT ;  /* 0x000000ffa700720c */ /* 0x000fc40003f05270 */
[----:B------:R-:W-:Y:S02]  /*4540*/  SEL R39, R39, 0x2, P6 ;  /* 0x0000000227277807 */ /* 0x000fe40003000000 */
[----:B------:R-:W-:Y:S02]  /*4550*/  SEL R9, R9, 0x2, P0 ;  /* 0x0000000209097807 */ /* 0x000fe40000000000 */
[----:B------:R-:W-:Y:S02]  /*4560*/  ISETP.NE.AND P6, PT, R46, RZ, PT ;  /* 0x000000ff2e00720c */ /* 0x000fe40003fc5270 */
[----:B------:R-:W-:Y:S02]  /*4570*/  ISETP.NE.AND P0, PT, R168, RZ, PT ;  /* 0x000000ffa800720c */ /* 0x000fe40003f05270 */
[----:B------:R-:W-:Y:S02]  /*4580*/  SEL R40, R40, 0x2, P6 ;  /* 0x0000000228287807 */ /* 0x000fe40003000000 */
[----:B------:R-:W-:-:S02]  /*4590*/  SEL R11, R11, 0x2, P0 ;  /* 0x000000020b0b7807 */ /* 0x000fc40000000000 */
[----:B------:R-:W-:-:S04]  /*45a0*/  ISETP.NE.AND P6, PT, R47, RZ, PT ;  /* 0x000000ff2f00720c */ /* 0x000fc80003fc5270 */
[----:B------:R-:W-:Y:S02]  /*45b0*/  SEL R11, R11, 0x3, P6 ;  /* 0x000000030b0b7807 */ /* 0x000fe40003000000 */
[----:B------:R-:W-:-:S04]  /*45c0*/  ISETP.NE.AND P6, PT, R48, RZ, PT ;  /* 0x000000ff3000720c */ /* 0x000fc80003fc5270 */
[----:B------:R-:W-:Y:S02]  /*45d0*/  SEL R9, R9, 0x3, P6 ;  /* 0x0000000309097807 */ /* 0x000fe40003000000 */
[----:B------:R-:W-:-:S04]  /*45e0*/  ISETP.NE.AND P6, PT, R49, RZ, PT ;  /* 0x000000ff3100720c */ /* 0x000fc80003fc5270 */
[----:B------:R-:W-:Y:S02]  /*45f0*/  SEL R3, R3, 0x3, P6 ;  /* 0x0000000303037807 */ /* 0x000fe40003000000 */
[----:B------:R-:W-:Y:S02]  /*4600*/  ISETP.NE.AND P6, PT, R50, RZ, PT ;  /* 0x000000ff3200720c */ /* 0x000fe40003fc5270 */
[----:B------:R-:W-:Y:S02]  /*4610*/  SEL R29, R29, 0x2, P3 ;  /* 0x000000021d1d7807 */ /* 0x000fe40001800000 */
[----:B------:R-:W-:Y:S02]  /*4620*/  SEL R2, R2, 0x3, P6 ;  /* 0x0000000302027807 */ /* 0x000fe40003000000 */
[----:B------:R-:W-:Y:S02]  /*4630*/  ISETP.NE.AND P6, PT, R63, RZ, PT ;  /* 0x000000ff3f00720c */ /* 0x000fe40003fc5270 */
[----:B------:R-:W-:-:S02]  /*4640*/  SEL R27, R27, 0x2, P4 ;  /* 0x000000021b1b7807 */ /* 0x000fc40002000000 */
[----:B------:R-:W-:Y:S02]  /*4650*/  SEL R29, R29, 0x3, P6 ;  /* 0x000000031d1d7807 */ /* 0x000fe40003000000 */
[----:B------:R-:W-:Y:S02]  /*4660*/  ISETP.NE.AND P6, PT, R64, RZ, PT ;  /* 0x000000ff4000720c */ /* 0x000fe40003fc5270 */
[----:B------:R-:W-:Y:S02]  /*4670*/  SEL R19, R19, 0x2, P5 ;  /* 0x0000000213137807 */ /* 0x000fe40002800000 */
[----:B------:R-:W-:Y:S02]  /*4680*/  SEL R27, R27, 0x3, P6 ;  /* 0x000000031b1b7807 */ /* 0x000fe40003000000 */
[----:B------:R-:W-:-:S04]  /*4690*/  ISETP.NE.AND P6, PT, R65, RZ, PT ;  /* 0x000000ff4100720c */ /* 0x000fc80003fc5270 */
[----:B------:R-:W-:Y:S02]  /*46a0*/  SEL R19, R19, 0x3, P6 ;  /* 0x0000000313137807 */ /* 0x000fe40003000000 */
[----:B------:R-:W-:Y:S02]  /*46b0*/  ISETP.NE.AND P6, PT, R66, RZ, PT ;  /* 0x000000ff4200720c */ /* 0x000fe40003fc5270 */
[----:B------:R-:W-:Y:S02]  /*46c0*/  P2R R41, PR, RZ, 0x4 ;  /* 0x00000004ff297803 */ /* 0x000fe40000000000 */
[----:B------:R-:W-:Y:S02]  /*46d0*/  SEL R18, R18, 0x3, P6 ;  /* 0x0000000312127807 */ /* 0x000fe40003000000 */
[----:B------:R-:W-:Y:S02]  /*46e0*/  ISETP.NE.AND P6, PT, R71, RZ, PT ;  /* 0x000000ff4700720c */ /* 0x000fe40003fc5270 */
[----:B------:R-:W-:-:S02]  /*46f0*/  ISETP.NE.AND P2, PT, R111, RZ, PT ;  /* 0x000000ff6f00720c */ /* 0x000fc40003f45270 */
[----:B------:R-:W-:Y:S02]  /*4700*/  SEL R34, R34, 0x3, P6 ;  /* 0x0000000322227807 */ /* 0x000fe40003000000 */
[----:B------:R-:W-:Y:S02]  /*4710*/  P2R R101, PR, RZ, 0x2 ;  /* 0x00000002ff657803 */ /* 0x000fe40000000000 */
[----:B------:R-:W-:Y:S02]  /*4720*/  SEL R33, R33, 0x2, P2 ;  /* 0x0000000221217807 */ /* 0x000fe40001000000 */
[----:B------:R-:W-:Y:S02]  /*4730*/  ISETP.NE.AND P6, PT, R72, RZ, PT ;  /* 0x000000ff4800720c */ /* 0x000fe40003fc5270 */
[----:B------:R-:W-:Y:S02]  /*4740*/  ISETP.NE.AND P1, PT, R109, RZ, PT ;  /* 0x000000ff6d00720c */ /* 0x000fe40003f25270 */
[----:B------:R-:W-:-:S02]  /*4750*/  SEL R33, R33, 0x3, P6 ;  /* 0x0000000321217807 */ /* 0x000fc40003000000 */
[----:B------:R-:W-:Y:S02]  /*4760*/  SEL R32, R32, 0x2, P1 ;  /* 0x0000000220207807 */ /* 0x000fe40000800000 */
[----:B------:R-:W-:Y:S02]  /*4770*/  ISETP.NE.AND P6, PT, R73, RZ, PT ;  /* 0x000000ff4900720c */ /* 0x000fe40003fc5270 */
[----:B------:R-:W-:Y:S02]  /*4780*/  ISETP.NE.AND P0, PT, R169, RZ, PT ;  /* 0x000000ffa900720c */ /* 0x000fe40003f05270 */
[----:B------:R-:W-:Y:S02]  /*4790*/  SEL R32, R32, 0x3, P6 ;  /* 0x0000000320207807 */ /* 0x000fe40003000000 */
[----:B------:R-:W-:Y:S02]  /*47a0*/  SEL R31, R31, 0x2, P0 ;  /* 0x000000021f1f7807 */ /* 0x000fe40000000000 */
[----:B------:R-:W-:-:S04]  /*47b0*/  ISETP.NE.AND P6, PT, R74, RZ, PT ;  /* 0x000000ff4a00720c */ /* 0x000fc80003fc5270 */
        /* <DEDUP_REMOVED lines=81> */
[----:B------:R-:W-:Y:S02]  /*4cd0*/  ISETP.NE.AND P6, PT, R50, RZ, PT ;  /* 0x000000ff3200720c */ /* 0x000fe40003fc5270 */
[----:B------:R-:W-:Y:S02]  /*4ce0*/  ISETP.NE.AND P0, PT, R87, RZ, PT ;  /* 0x000000ff5700720c */ /* 0x000fe40003f05270 */
[----:B------:R-:W-:Y:S02]  /*4cf0*/  SEL R3, R3, 0x5, P6 ;  /* 0x0000000503037807 */ /* 0x000fe40003000000 */
[----:B------:R-:W-:Y:S02]  /*4d00*/  ISETP.NE.AND P6, PT, R54, RZ, PT ;  /* 0x000000ff3600720c */ /* 0x000fe40003fc5270 */
[----:B------:R-:W-:-:S02]  /*4d10*/  SEL R29, R29, 0x4, P0 ;  /* 0x000000041d1d7807 */ /* 0x000fc40000000000 */
[----:B------:R-:W-:Y:S02]  /*4d20*/  SEL R2, R2, 0x5, P6 ;  /* 0x0000000502027807 */ /* 0x000fe40003000000 */
[----:B------:R-:W-:Y:S02]  /*4d30*/  ISETP.NE.AND P6, PT, R56, RZ, PT ;  /* 0x000000ff3800720c */ /* 0x000fe40003fc5270 */
[----:B------:R-:W-:Y:S02]  /*4d40*/  ISETP.NE.AND P3, PT, R86, RZ, PT ;  /* 0x000000ff5600720c */ /* 0x000fe40003f65270 */
[----:B------:R-:W-:Y:S02]  /*4d50*/  SEL R29, R29, 0x5, P6 ;  /* 0x000000051d1d7807 */ /* 0x000fe40003000000 */
[----:B------:R-:W-:Y:S02]  /*4d60*/  SEL R27, R27, 0x4, P3 ;  /* 0x000000041b1b7807 */ /* 0x000fe40001800000 */
[----:B------:R-:W-:-:S02]  /*4d70*/  ISETP.NE.AND P6, PT, R57, RZ, PT ;  /* 0x000000ff3900720c */ /* 0x000fc40003fc5270 */
[----:B------:R-:W-:Y:S02]  /*4d80*/  ISETP.NE.AND P0, PT, R95, RZ, PT ;  /* 0x000000ff5f00720c */ /* 0x000fe40003f05270 */
[----:B------:R-:W-:Y:S02]  /*4d90*/  SEL R27, R27, 0x5, P6 ;  /* 0x000000051b1b7807 */ /* 0x000fe40003000000 */
[----:B------:R-:W-:Y:S02]  /*4da0*/  ISETP.NE.AND P5, PT, R84, RZ, PT ;  /* 0x000000ff5400720c */ /* 0x000fe40003fa5270 */
[----:B------:R-:W-:Y:S02]  /*4db0*/  SEL R27, R27, 0x6, P0 ;  /* 0x000000061b1b7807 */ /* 0x000fe40000000000 */
[----:B------:R-:W-:Y:S02]  /*4dc0*/  ISETP.NE.AND P0, PT, R128, RZ, PT ;  /* 0x000000ff8000720c */ /* 0x000fe40003f05270 */
[----:B------:R-:W-:-:S02]  /*4dd0*/  SEL R18, R18, 0x4, P5 ;  /* 0x0000000412127807 */ /* 0x000fc40002800000 */
[----:B------:R-:W-:Y:S02]  /*4de0*/  ISETP.NE.AND P5, PT, R58, RZ, PT ;  /* 0x000000ff3a00720c */ /* 0x000fe40003fa5270 */
[----:B------:R-:W-:Y:S02]  /*4df0*/  ISETP.NE.AND P4, PT, R85, RZ, PT ;  /* 0x000000ff5500720c */ /* 0x000fe40003f85270 */
[----:B------:R-:W-:Y:S02]  /*4e00*/  P2R R58, PR, RZ, 0x1 ;  /* 0x00000001ff3a7803 */ /* 0x000fe40000000000 */
[----:B------:R-:W-:Y:S02]  /*4e10*/  ISETP.NE.AND P0, PT, R127, RZ, PT ;  /* 0x000000ff7f00720c */ /* 0x000fe40003f05270 */
[----:B------:R-:W-:Y:S02]  /*4e20*/  SEL R19, R19, 0x4, P4 ;  /* 0x0000000413137807 */ /* 0x000fe40002000000 */
[----:B------:R-:W-:-:S02]  /*4e30*/  ISETP.NE.AND P6, PT, R59, RZ, PT ;  /* 0x000000ff3b00720c */ /* 0x000fc40003fc5270 */
[----:B------:R-:W-:Y:S02]  /*4e40*/  P2R R57, PR, RZ, 0x1 ;  /* 0x00000001ff397803 */ /* 0x000fe40000000000 */
[----:B------:R-:W-:Y:S02]  /*4e50*/  ISETP.NE.AND P0, PT, R100, RZ, PT ;  /* 0x000000ff6400720c */ /* 0x000fe40003f05270 */
[----:B------:R-:W-:Y:S02]  /*4e60*/  SEL R19, R19, 0x5, P6 ;  /* 0x0000000513137807 */ /* 0x000fe40003000000 */
[----:B------:R-:W-:Y:S02]  /*4e70*/  ISETP.NE.AND P6, PT, R63, RZ, PT ;  /* 0x000000ff3f00720c */ /* 0x000fe40003fc5270 */
[----:B------:R-:W-:Y:S02]  /*4e80*/  P2R R56, PR, RZ, 0x1 ;  /* 0x00000001ff387803 */ /* 0x000fe40000000000 */
[----:B------:R-:W-:-:S02]  /*4e90*/  ISETP.NE.AND P0, PT, R99, RZ, PT ;  /* 0x000000ff6300720c */ /* 0x000fc40003f05270 */
[----:B------:R-:W-:Y:S02]  /*4ea0*/  SEL R18, R18, 0x5, P6 ;  /* 0x0000000512127807 */ /* 0x000fe40003000000 */
[----:B------:R-:W-:Y:S02]  /*4eb0*/  ISETP.NE.AND P6, PT, R64, RZ, PT ;  /* 0x000000ff4000720c */ /* 0x000fe40003fc5270 */
[----:B------:R-:W-:Y:S02]  /*4ec0*/  P2R R54, PR, RZ, 0x1 ;  /* 0x00000001ff367803 */ /* 0x000fe40000000000 */
[----:B------:R-:W-:Y:S02]  /*4ed0*/  ISETP.NE.AND P0, PT, R98, RZ, PT ;  /* 0x000000ff6200720c */ /* 0x000fe40003f05270 */
[----:B------:R-:W-:Y:S02]  /*4ee0*/  SEL R34, R34, 0x5, P6 ;  /* 0x0000000522227807 */ /* 0x000fe40003000000 */
[----:B------:R-:W-:-:S02]  /*4ef0*/  ISETP.NE.AND P6, PT, R65, RZ, PT ;  /* 0x000000ff4100720c */ /* 0x000fc40003fc5270 */
[----:B------:R-:W-:Y:S02]  /*4f00*/  ISETP.NE.AND P2, PT, R116, RZ, PT ;  /* 0x000000ff7400720c */ /* 0x000fe40003f45270 */
[----:B------:R-:W-:Y:S02]  /*4f10*/  P2R R53, PR, RZ, 0x1 ;  /* 0x00000001ff357803 */ /* 0x000fe40000000000 */
[----:B------:R-:W-:Y:S02]  /*4f20*/  ISETP.NE.AND P0, PT, R97, RZ, PT ;  /* 0x000000ff6100720c */ /* 0x000fe40003f05270 */
[----:B------:R-:W-:Y:S02]  /*4f30*/  SEL R33, R33, 0x5, P6 ;  /* 0x0000000521217807 */ /* 0x000fe40003000000 */
        /* <DEDUP_REMOVED lines=36> */
[----:B------:R-:W-:Y:S02]  /*5180*/  ISETP.NE.AND P6, PT, R78, RZ, PT ;  /* 0x000000ff4e00720c */ /* 0x000fe40003fc5270 */
[----:B------:R-:W-:-:S02]  /*5190*/  SEL R35, R31, 0x6, P2 ;  /* 0x000000061f237807 */ /* 0x000fc40001000000 */
[----:B------:R-:W-:Y:S02]  /*51a0*/  P2R R31, PR, RZ, 0x1 ;  /* 0x00000001ff1f7803 */ /* 0x000fe40000000000 */
[----:B------:R-:W-:Y:S02]  /*51b0*/  ISETP.NE.AND P0, PT, R126, RZ, PT ;  /* 0x000000ff7e00720c */ /* 0x000fe40003f05270 */
[----:B------:R-:W-:Y:S02]  /*51c0*/  SEL R9, R9, 0x6, P6 ;  /* 0x0000000609097807 */ /* 0x000fe40003000000 */
        /* <DEDUP_REMOVED lines=15> */
[----:B------:R-:W-:Y:S02]  /*52c0*/  SEL R11, R11, 0x6, P5 ;  /* 0x000000060b0b7807 */ /* 0x000fe40002800000 */
        /* <DEDUP_REMOVED lines=9> */
[----:B------:R-:W-:-:S02]  /*5360*/  ISETP.NE.AND P3, PT, R94, RZ, PT ;  /* 0x000000ff5e00720c */ /* 0x000fc40003f65270 */
[----:B------:R-:W-:Y:S02]  /*5370*/  SEL R2, R2, 0x7, P0 ;  /* 0x0000000702027807 */ /* 0x000fe40000000000 */
[----:B------:R-:W-:Y:S02]  /*5380*/  SEL R29, R29, 0x6, P1 ;  /* 0x000000061d1d7807 */ /* 0x000fe40000800000 */
[----:B------:R-:W-:Y:S02]  /*5390*/  ISETP.NE.AND P0, PT, R52, RZ, PT ;  /* 0x000000ff3400720c */ /* 0x000fe40003f05270 */
[----:B------:R-:W-:Y:S02]  /*53a0*/  SEL R19, R19, 0x6, P3 ;  /* 0x0000000613137807 */ /* 0x000fe40001800000 */
[----:B------:R-:W-:Y:S02]  /*53b0*/  ISETP.NE.AND P3, PT, R125, RZ, PT ;  /* 0x000000ff7d00720c */ /* 0x000fe40003f65270 */
[----:B------:R-:W-:-:S02]  /*53c0*/  SEL R31, R29, 0x7, P0 ;  /* 0x000000071d1f7807 */ /* 0x000fc40000000000 */
[----:B------:R-:W-:Y:S02]  /*53d0*/  ISETP.NE.AND P0, PT, R53, RZ, PT ;  /* 0x000000ff3500720c */ /* 0x000fe40003f05270 */
[----:B------:R-:W-:Y:S02]  /*53e0*/  SEL R38, R33, 0x6, P3 ;  /* 0x0000000621267807 */ /* 0x000fe40001800000 */
[----:B------:R-:W-:Y:S02]  /*53f0*/  SEL R33, R27, 0x7, P0 ;  /* 0x000000071b217807 */ /* 0x000fe40000000000 */
[----:B------:R-:W-:Y:S02]  /*5400*/  ISETP.NE.AND P0, PT, R54, RZ, PT ;  /* 0x000000ff3600720c */ /* 0x000fe40003f05270 */
[----:B------:R-:W-:Y:S01]  /*5410*/  ISETP.NE.AND P4, PT, R93, RZ, PT ;  /* 0x000000ff5d00720c */ /* 0x000fe20003f85270 */
[----:B------:R-:W1:Y:S01]  /*5420*/  S2UR UR5, SR_CgaCtaId ;  /* 0x00000000000579c3 */ /* 0x000e620000008800 */
[----:B------:R-:W-:-:S02]  /*5430*/  SEL R19, R19, 0x7, P0 ;  /* 0x0000000713137807 */ /* 0x000fc40000000000 */
[----:B------:R-:W-:Y:S02]  /*5440*/  SEL R18, R18, 0x6, P4 ;  /* 0x0000000612127807 */ /* 0x000fe40002000000 */
[----:B------:R-:W-:Y:S02]  /*5450*/  P2R R59, PR, RZ, 0x40 ;  /* 0x00000040ff3b7803 */ /* 0x000fe40000000000 */
[----:B------:R-:W-:Y:S02]  /*5460*/  ISETP.NE.AND P0, PT, R56, RZ, PT ;  /* 0x000000ff3800720c */ /* 0x000fe40003f05270 */
[----:B------:R-:W-:Y:S02]  /*5470*/  ISETP.NE.AND P6, PT, R154, RZ, PT ;  /* 0x000000ff9a00720c */ /* 0x000fe40003fc5270 */
[----:B------:R-:W-:Y:S02]  /*5480*/  SEL R18, R18, 0x7, P0 ;  /* 0x0000000712127807 */ /* 0x000fe40000000000 */
[----:B------:R-:W-:-:S02]  /*5490*/  ISETP.NE.AND P0, PT, R57, RZ, PT ;  /* 0x000000ff3900720c */ /* 0x000fc40003f05270 */
[----:B------:R-:W-:Y:S02]  /*54a0*/  SEL R46, R44, 0x7, P6 ;  /* 0x000000072c2e7807 */ /* 0x000fe40003000000 */
[----:B------:R-:W-:Y:S02]  /*54b0*/  ISETP.NE.AND P6, PT, R59, RZ, PT ;  /* 0x000000ff3b00720c */ /* 0x000fe40003fc5270 */
[----:B------:R-:W-:Y:S02]  /*54c0*/  SEL R37, R34, 0x7, P0 ;  /* 0x0000000722257807 */ /* 0x000fe40000000000 */
[----:B------:R-:W-:Y:S02]  /*54d0*/  SEL R34, R11, 0x8, P6 ;  /* 0x000000080b227807 */ /* 0x000fe40003000000 */
[----:B------:R-:W-:Y:S02]  /*54e0*/  ISETP.NE.AND P4, PT, R124, RZ, PT ;  /* 0x000000ff7c00720c */ /* 0x000fe40003f85270 */
[----:B------:R-:W-:-:S02]  /*54f0*/  ISETP.NE.AND P6, PT, R63, RZ, PT ;  /* 0x000000ff3f00720c */ /* 0x000fc40003fc5270 */
[----:B------:R-:W-:Y:S02]  /*5500*/  ISETP.NE.AND P1, PT, R129, RZ, PT ;  /* 0x000000ff8100720c */ /* 0x000fe40003f25270 */
[----:B------:R-:W-:Y:S02]  /*5510*/  SEL R32, R32, 0x6, P4 ;  /* 0x0000000620207807 */ /* 0x000fe40002000000 */
[----:B------:R-:W-:Y:S02]  /*5520*/  SEL R29, R9, 0x8, P6 ;  /* 0x00000008091d7807 */ /* 0x000fe40003000000 */
[----:B------:R-:W-:Y:S02]  /*5530*/  ISETP.NE.AND P6, PT, R64, RZ, PT ;  /* 0x000000ff4000720c */ /* 0x000fe40003fc5270 */
[----:B------:R-:W-:Y:S02]  /*5540*/  SEL R40, R32, 0x7, P1 ;  /* 0x0000000720287807 */ /* 0x000fe40000800000 */
[----:B------:R-:W-:Y:S01]  /*5550*/  SEL R32, R3, 0x8, P6 ;  /* 0x0000000803207807 */ /* 0x000fe20003000000 */
[----:B------:R-:W-:Y:S01]  /*5560*/  UMOV UR4, 0x400 ;  /* 0x0000040000047882 */ /* 0x000fe20000000000 */
[----:B------:R-:W-:-:S02]  /*5570*/  ISETP.NE.AND P6, PT, R65, RZ, PT ;  /* 0x000000ff4100720c */ /* 0x000fc40003fc5270 */
[----:B------:R-:W-:Y:S01]  /*5580*/  SHF.R.U32.HI R3, RZ, 0x8, R8 ;  /* 0x00000008ff037819 */ /* 0x000fe20000011608 */
[----:B-1----:R-:W-:Y:S01]  /*5590*/  UPRMT UR4, UR5, 0x654, UR4 ;  /* 0x0000065405047896 */ /* 0x002fe20008000004 */
[----:B------:R-:W-:Y:S02]  /*55a0*/  SEL R27, R2, 0x8, P6 ;  /* 0x00000008021b7807 */ /* 0x000fe40003000000 */
[----:B------:R-:W-:Y:S02]  /*55b0*/  SGXT.U32 R3, R3, 0x4 ;  /* 0x000000040303781a */ /* 0x000fe40000000000 */
[C---:B------:R-:W-:Y:S02]  /*55c0*/  LOP3.LUT R2, R8.reuse, 0xf00, RZ, 0xc0, !PT ;  /* 0x00000f0008027812 */ /* 0x040fe400078ec0ff */
[----:B------:R-:W-:Y:S02]  /*55d0*/  LOP3.LUT R3, R3, 0xff0, R8, 0xf8, !PT ;  /* 0x00000ff003037812 */ /* 0x000fe400078ef808 */
[----:B------:R-:W-:-:S02]  /*55e0*/  LOP3.LUT R8, R8, 0xff0, RZ, 0xc0, !PT ;  /* 0x00000ff008087812 */ /* 0x000fc400078ec0ff */
[----:B------:R-:W-:Y:S02]  /*55f0*/  LEA.HI R9, R2, UR4, RZ, 0x1a ;  /* 0x0000000402097c11 */ /* 0x000fe4000f8fd0ff */
[----:B------:R-:W-:-:S03]  /*5600*/  LEA R3, R3, UR4, 0x2 ;  /* 0x0000000403037c11 */ /* 0x000fc6000f8e10ff */
[----:B------:R-:W-:Y:S02]  /*5610*/  IMAD R11, R8, 0x4, R9 ;  /* 0x00000004080b7824 */ /* 0x000fe400078e0209 */
[----:B------:R1:W-:Y:S04]  /*5620*/  STS [R3], R24 ;  /* 0x0000001803007388 */ /* 0x0003e80000000800 */
[----:B------:R-:W-:Y:S04]  /*5630*/  STS [R11+0x4], R23 ;  /* 0x000004170b007388 */ /* 0x000fe80000000800 */
[----:B------:R-:W-:Y:S04]  /*5640*/  STS [R11+0x8], R22 ;  /* 0x000008160b007388 */ /* 0x000fe80000000800 */
[----:B------:R-:W-:Y:S04]  /*5650*/  STS [R11+0xc], R21 ;  /* 0x00000c150b007388 */ /* 0x000fe80000000800 */
[----:B------:R-:W-:Y:S04]  /*5660*/  STS [R11+0x10], R20 ;  /* 0x000010140b007388 */ /* 0x000fe80000000800 */
[----:B------:R2:W-:Y:S04]  /*5670*/  STS [R11+0x14], R26 ;  /* 0x0000141a0b007388 */ /* 0x0005e80000000800 */
[----:B------:R-:W-:Y:S04]  /*5680*/  STS [R11+0x18], R28 ;  /* 0x0000181c0b007388 */ /* 0x000fe80000000800 */
[----:B------:R-:W-:Y:S04]  /*5690*/  STS [R11+0x1c], R30 ;  /* 0x00001c1e0b007388 */ /* 0x000fe80000000800 */
[----:B------:R-:W-:Y:S04]  /*56a0*/  STS [R11+0x20], R25 ;  /* 0x000020190b007388 */ /* 0x000fe80000000800 */
[----:B------:R3:W-:Y:S04]  /*56b0*/  STS [R11+0x24], R16 ;  /* 0x000024100b007388 */ /* 0x0007e80000000800 */
[----:B------:R-:W-:Y:S04]  /*56c0*/  STS [R11+0x28], R17 ;  /* 0x000028110b007388 */ /* 0x000fe80000000800 */
[----:B------:R4:W-:Y:S04]  /*56d0*/  STS [R11+0x2c], R10 ;  /* 0x00002c0a0b007388 */ /* 0x0009e80000000800 */
[----:B------:R-:W-:Y:S04]  /*56e0*/  STS [R11+0x30], R12 ;  /* 0x0000300c0b007388 */ /* 0x000fe80000000800 */
[----:B------:R-:W-:Y:S04]  /*56f0*/  STS [R11+0x34], R13 ;  /* 0x0000340d0b007388 */ /* 0x000fe80000000800 */
[----:B------:R-:W-:Y:S04]  /*5700*/  STS [R11+0x38], R14 ;  /* 0x0000380e0b007388 */ /* 0x000fe80000000800 */
[----:B------:R5:W-:Y:S01]  /*5710*/  STS [R11+0x3c], R15 ;  /* 0x00003c0f0b007388 */ /* 0x000be20000000800 */
[----:B------:R-:W-:-:S02]  /*5720*/  LOP3.LUT R2, R6, 0xff, RZ, 0xc0, !PT ;  /* 0x000000ff06027812 */ /* 0x000fc400078ec0ff */
[----:B------:R-:W-:Y:S02]  /*5730*/  ISETP.NE.AND P2, PT, R130, RZ, PT ;  /* 0x000000ff8200720c */ /* 0x000fe40003f45270 */
[----:B------:R-:W-:Y:S02]  /*5740*/  ISETP.NE.AND P1, PT, R101, RZ, PT ;  /* 0x000000ff6500720c */ /* 0x000fe40003f25270 */
[----:B------:R-:W-:Y:S02]  /*5750*/  ISETP.NE.AND P3, PT, R163, RZ, PT ;  /* 0x000000ffa300720c */ /* 0x000fe40003f65270 */
[----:B-1----:R-:W-:Y:S01]  /*5760*/  LEA R24, R2, UR4, 0x2 ;  /* 0x0000000402187c11 */ /* 0x002fe2000f8e10ff */
[----:B------:R-:W-:Y:S01]  /*5770*/  BAR.SYNC.DEFER_BLOCKING 0x0 ;  /* 0x0000000000007b1d */ /* 0x000fe20000010000 */
[----:B------:R-:W-:Y:S02]  /*5780*/  SEL R35, R35, 0x7, P2 ;  /* 0x0000000723237807 */ /* 0x000fe40001000000 */
[----:B------:R-:W-:-:S02]  /*5790*/  ISETP.NE.AND P2, PT, R41, RZ, PT ;  /* 0x000000ff2900720c */ /* 0x000fc40003f45270 */
[----:B------:R-:W-:Y:S01]  /*57a0*/  SEL R41, R36, 0x7, P1 ;  /* 0x0000000724297807 */ /* 0x000fe20000800000 */
[----:B------:R-:W-:Y:S01]  /*57b0*/  IMAD.HI R8, R0, 0x71625345, RZ ;  /* 0x7162534500087827 */ /* 0x000fe200078e02ff */
[----:B------:R-:W-:Y:S01]  /*57c0*/  SEL R36, R19, 0x8, P3 ;  /* 0x0000000813247807 */ /* 0x000fe20001800000 */
[----:B------:R-:W1:Y:S01]  /*57d0*/  LDC.64 R2, c[0x0][0x218] ;  /* 0x00008600ff027b82 */ /* 0x000e620000000a00 */
[----:B------:R-:W-:Y:S02]  /*57e0*/  ISETP.NE.AND P0, PT, R58, RZ, PT ;  /* 0x000000ff3a00720c */ /* 0x000fe40003f05270 */
[----:B------:R-:W-:Y:S01]  /*57f0*/  ISETP.NE.AND P5, PT, R160, RZ, PT ;  /* 0x000000ffa000720c */ /* 0x000fe20003fa5270 */
[----:B--2---:R-:W-:Y:S01]  /*5800*/  IMAD R26, R4, 0x100, R5 ;  /* 0x00000100041a7824 */ /* 0x004fe200078e0205 */
[----:B---3--:R-:W-:Y:S01]  /*5810*/  PRMT R16, R6, 0x6540, R7 ;  /* 0x0000654006107816 */ /* 0x008fe20000000007 */
[----:B------:R-:W-:Y:S01]  /*5820*/  ULDC.64 UR4, c[0x0][0x220] ;  /* 0x0000880000047ab9 */ /* 0x000fe20000000a00 */
[----:B------:R-:W2:Y:S01]  /*5830*/  LDS R19, [R24] ;  /* 0x0000000018137984 */ /* 0x000ea20000000800 */
[----:B------:R-:W-:-:S02]  /*5840*/  SEL R39, R38, 0x7, P0 ;  /* 0x0000000726277807 */ /* 0x000fc40000000000 */
[----:B------:R-:W-:Y:S01]  /*5850*/  ISETP.NE.AND P0, PT, R153, RZ, PT ;  /* 0x000000ff9900720c */ /* 0x000fe20003f05270 */
[----:B------:R-:W3:Y:S01]  /*5860*/  LDS R17, [R24+0x404] ;  /* 0x0004040018117984 */ /* 0x000ee20000000800 */
[----:B------:R-:W-:Y:S02]  /*5870*/  SHF.R.U32.HI R9, RZ, 0x1f, R8 ;  /* 0x0000001fff097819 */ /* 0x000fe40000011608 */
[----:B------:R-:W-:Y:S01]  /*5880*/  ISETP.NE.AND P1, PT, R159, RZ, PT ;  /* 0x000000ff9f00720c */ /* 0x000fe20003f25270 */
[----:B------:R-:W2:Y:S01]  /*5890*/  LDS R21, [R24+0x808] ;  /* 0x0008080018157984 */ /* 0x000ea20000000800 */
[----:B------:R-:W-:Y:S02]  /*58a0*/  SEL R43, R43, 0x7, P0 ;  /* 0x000000072b2b7807 */ /* 0x000fe40000000000 */
[----:B------:R-:W-:Y:S01]  /*58b0*/  ISETP.NE.AND P0, PT, R156, RZ, PT ;  /* 0x000000ff9c00720c */ /* 0x000fe20003f05270 */
[----:B------:R-:W3:Y:S01]  /*58c0*/  LDS R23, [R24+0xc0c] ;  /* 0x000c0c0018177984 */ /* 0x000ee20000000800 */
[----:B------:R-:W-:Y:S01]  /*58d0*/  LEA.HI.SX32 R9, R8, R9, 0x19 ;  /* 0x0000000908097211 */ /* 0x000fe200078fcaff */
[----:B------:R-:W-:Y:S01]  /*58e0*/  VIADD R8, R0, 0x1 ;  /* 0x0000000100087836 */ /* 0x000fe20000000000 */
[----:B------:R-:W-:Y:S01]  /*58f0*/  SEL R38, R31, 0x8, P5 ;  /* 0x000000081f267807 */ /* 0x000fe20002800000 */
[----:B------:R-:W-:Y:S01]  /*5900*/  LDS R25, [R24+0x2020] ;  /* 0x0020200018197984 */ /* 0x000fe20000000800 */
[----:B------:R-:W-:Y:S01]  /*5910*/  SEL R44, R37, 0x8, P1 ;  /* 0x00000008252c7807 */ /* 0x000fe20000800000 */
[----:B----4-:R-:W-:Y:S01]  /*5920*/  IMAD R10, R9, -0x121, R0 ;  /* 0xfffffedf090a7824 */ /* 0x010fe200078e0200 */
[----:B------:R-:W-:Y:S01]  /*5930*/  SEL R31, R18, 0x8, P0 ;  /* 0x00000008121f7807 */ /* 0x000fe20000000000 */
[----:B------:R-:W-:Y:S01]  /*5940*/  IMAD.HI R6, R8, 0x71625345, RZ ;  /* 0x7162534508067827 */ /* 0x000fe200078e02ff */
[----:B------:R-:W-:Y:S01]  /*5950*/  ISETP.NE.AND P1, PT, R157, RZ, PT ;  /* 0x000000ff9d00720c */ /* 0x000fe20003f25270 */
[----:B------:R-:W-:Y:S01]  /*5960*/  LDS R37, [R24+0x2c2c] ;  /* 0x002c2c0018257984 */ /* 0x000fe20000000800 */
[----:B------:R-:W-:Y:S01]  /*5970*/  ISETP.GE.AND P0, PT, R16, 0x100, PT ;  /* 0x000001001000780c */ /* 0x000fe20003f06270 */
[----:B------:R-:W-:Y:S01]  /*5980*/  IMAD R9, R9, 0x1b180, R10 ;  /* 0x0001b18009097824 */ /* 0x000fe200078e020a */
[----:B------:R-:W-:Y:S01]  /*5990*/  SEL R40, R40, 0x8, P1 ;  /* 0x0000000828287807 */ /* 0x000fe20000800000 */
[----:B------:R-:W-:Y:S01]  /*59a0*/  LDS R47, [R24+0x3434] ;  /* 0x00343400182f7984 */ /* 0x000fe20000000800 */
[----:B------:R-:W-:-:S02]  /*59b0*/  ISETP.LT.AND P1, PT, R0, 0x484, !P0 ;  /* 0x000004840000780c */ /* 0x000fc40004721270 */
[----:B------:R-:W-:Y:S01]  /*59c0*/  SHF.R.U32.HI R7, RZ, 0x1f, R6 ;  /* 0x0000001fff077819 */ /* 0x000fe20000011606 */
[----:B-----5:R-:W-:Y:S01]  /*59d0*/  IMAD R11, R16, 0x121, R9 ;  /* 0x00000121100b7824 */ /* 0x020fe200078e0209 */
[----:B------:R-:W-:Y:S01]  /*59e0*/  LDS R49, [R24+0x3838] ;  /* 0x0038380018317984 */ /* 0x000fe20000000800 */
[----:B------:R-:W-:Y:S01]  /*59f0*/  VIADD R10, R0, 0x2 ;  /* 0x00000002000a7836 */ /* 0x000fe20000000000 */
[----:B------:R-:W-:Y:S01]  /*5a00*/  LEA.HI.SX32 R9, R6, R7, 0x19 ;  /* 0x0000000706097211 */ /* 0x000fe200078fcaff */
[----:B-1----:R-:W-:Y:S01]  /*5a10*/  IMAD.WIDE R6, R11, 0x4, R2 ;  /* 0x000000040b067825 */ /* 0x002fe200078e0202 */
[----:B------:R-:W-:Y:S03]  /*5a20*/  LDS R51, [R24+0x3c3c] ;  /* 0x003c3c0018337984 */ /* 0x000fe60000000800 */
[----:B------:R-:W-:Y:S02]  /*5a30*/  IMAD R13, R9, -0x121, R8 ;  /* 0xfffffedf090d7824 */ /* 0x000fe400078e0208 */
[----:B------:R-:W-:Y:S01]  /*5a40*/  IMAD.HI R11, R10, 0x71625345, RZ ;  /* 0x716253450a0b7827 */ /* 0x000fe200078e02ff */
[----:B--2---:R1:W-:Y:S01]  /*5a50*/  @P1 STG.E desc[UR6][R6.64], R19 ;  /* 0x0000001306001986 */ /* 0x0043e2000c101906 */
[----:B------:R-:W-:-:S02]  /*5a60*/  ISETP.LT.AND P1, PT, R8, 0x484, !P0 ;  /* 0x000004840800780c */ /* 0x000fc40004721270 */
[----:B------:R-:W-:Y:S01]  /*5a70*/  IMAD R12, R16, 0x121, R13 ;  /* 0x00000121100c7824 */ /* 0x000fe200078e020d */
[----:B------:R-:W-:Y:S01]  /*5a80*/  SHF.R.U32.HI R8, RZ, 0x1f, R11 ;  /* 0x0000001fff087819 */ /* 0x000fe2000001160b */
[----:B------:R-:W2:Y:S02]  /*5a90*/  LDS R19, [R24+0x1010] ;  /* 0x0010100018137984 */ /* 0x000ea40000000800 */
[----:B------:R-:W-:Y:S01]  /*5aa0*/  IMAD R9, R9, 0x1b180, R12 ;  /* 0x0001b18009097824 */ /* 0x000fe200078e020c */
[----:B------:R-:W-:Y:S01]  /*5ab0*/  LEA.HI.SX32 R13, R11, R8, 0x19 ;  /* 0x000000080b0d7211 */ /* 0x000fe200078fcaff */
[----:B------:R-:W-:Y:S02]  /*5ac0*/  VIADD R11, R0, 0x3 ;  /* 0x00000003000b7836 */ /* 0x000fe40000000000 */
[----:B------:R-:W-:-:S04]  /*5ad0*/  IMAD.WIDE R8, R9, 0x4, R2 ;  /* 0x0000000409087825 */ /* 0x000fc800078e0202 */
[----:B------:R-:W-:Y:S02]  /*5ae0*/  IMAD R15, R13, -0x121, R10 ;  /* 0xfffffedf0d0f7824 */ /* 0x000fe400078e020a */
[----:B------:R-:W-:Y:S01]  /*5af0*/  IMAD.HI R12, R11, 0x71625345, RZ ;  /* 0x716253450b0c7827 */ /* 0x000fe200078e02ff */
[----:B---3--:R3:W-:Y:S01]  /*5b00*/  @P1 STG.E desc[UR6][R8.64], R17 ;  /* 0x0000001108001986 */ /* 0x0087e2000c101906 */
[----:B------:R-:W-:Y:S02]  /*5b10*/  ISETP.LT.AND P1, PT, R10, 0x484, !P0 ;  /* 0x000004840a00780c */ /* 0x000fe40004721270 */
[----:B-1----:R-:W-:Y:S01]  /*5b20*/  IMAD R6, R16, 0x121, R15 ;  /* 0x0000012110067824 */ /* 0x002fe200078e020f */
[----:B------:R-:W-:Y:S01]  /*5b30*/  SHF.R.U32.HI R7, RZ, 0x1f, R12 ;  /* 0x0000001fff077819 */ /* 0x000fe2000001160c */
[----:B------:R-:W-:Y:S01]  /*5b40*/  VIADD R10, R0, 0x4 ;  /* 0x00000004000a7836 */ /* 0x000fe20000000000 */
[----:B------:R-:W1:Y:S01]  /*5b50*/  LDS R17, [R24+0x1414] ;  /* 0x0014140018117984 */ /* 0x000e620000000800 */
[----:B------:R-:W-:Y:S01]  /*5b60*/  IMAD R13, R13, 0x1b180, R6 ;  /* 0x0001b1800d0d7824 */ /* 0x000fe200078e0206 */
[----:B------:R-:W-:-:S03]  /*5b70*/  LEA.HI.SX32 R12, R12, R7, 0x19 ;  /* 0x000000070c0c7211 */ /* 0x000fc600078fcaff */
[----:B------:R-:W-:-:S04]  /*5b80*/  IMAD.WIDE R6, R13, 0x4, R2 ;  /* 0x000000040d067825 */ /* 0x000fc800078e0202 */
[----:B------:R-:W-:Y:S02]  /*5b90*/  IMAD R15, R12, -0x121, R11 ;  /* 0xfffffedf0c0f7824 */ /* 0x000fe400078e020b */
[----:B------:R-:W-:Y:S01]  /*5ba0*/  IMAD.HI R13, R10, 0x71625345, RZ ;  /* 0x716253450a0d7827 */ /* 0x000fe200078e02ff */
[----:B0-----:R0:W-:Y:S01]  /*5bb0*/  @P1 STG.E desc[UR6][R6.64], R21 ;  /* 0x0000001506001986 */ /* 0x0011e2000c101906 */
[----:B------:R-:W-:Y:S02]  /*5bc0*/  ISETP.LT.AND P1, PT, R11, 0x484, !P0 ;  /* 0x000004840b00780c */ /* 0x000fe40004721270 */
[----:B------:R-:W-:Y:S01]  /*5bd0*/  IMAD R15, R16, 0x121, R15 ;  /* 0x00000121100f7824 */ /* 0x000fe200078e020f */
[----:B---3--:R-:W-:Y:S01]  /*5be0*/  SHF.R.U32.HI R8, RZ, 0x1f, R13 ;  /* 0x0000001fff087819 */ /* 0x008fe2000001160d */
[----:B------:R-:W-:Y:S01]  /*5bf0*/  VIADD R11, R0, 0x5 ;  /* 0x00000005000b7836 */ /* 0x000fe20000000000 */
[----:B------:R-:W3:Y:S01]  /*5c00*/  LDS R21, [R24+0x1818] ;  /* 0x0018180018157984 */ /* 0x000ee20000000800 */
[----:B------:R-:W-:Y:S01]  /*5c10*/  IMAD R9, R12, 0x1b180, R15 ;  /* 0x0001b1800c097824 */ /* 0x000fe200078e020f */
[----:B------:R-:W-:Y:S01]  /*5c20*/  LEA.HI.SX32 R13, R13, R8, 0x19 ;  /* 0x000000080d0d7211 */ /* 0x000fe200078fcaff */
[----:B------:R-:W-:-:S04]  /*5c30*/  IMAD.HI R12, R11, 0x71625345, RZ ;  /* 0x716253450b0c7827 */ /* 0x000fc800078e02ff */
[----:B------:R-:W-:-:S04]  /*5c40*/  IMAD.WIDE R8, R9, 0x4, R2 ;  /* 0x0000000409087825 */ /* 0x000fc800078e0202 */
[C---:B------:R-:W-:Y:S01]  /*5c50*/  IMAD R15, R13.reuse, -0x121, R10 ;  /* 0xfffffedf0d0f7824 */ /* 0x040fe200078e020a */
[----:B------:R4:W-:Y:S01]  /*5c60*/  @P1 STG.E desc[UR6][R8.64], R23 ;  /* 0x0000001708001986 */ /* 0x0009e2000c101906 */
[----:B------:R-:W-:Y:S02]  /*5c70*/  ISETP.LT.AND P1, PT, R10, 0x484, !P0 ;  /* 0x000004840a00780c */ /* 0x000fe40004721270 */
[----:B0-----:R-:W-:Y:S01]  /*5c80*/  IMAD R6, R16, 0x121, R15 ;  /* 0x0000012110067824 */ /* 0x001fe200078e020f */
[----:B------:R-:W-:Y:S01]  /*5c90*/  SHF.R.U32.HI R7, RZ, 0x1f, R12 ;  /* 0x0000001fff077819 */ /* 0x000fe2000001160c */
[----:B------:R-:W-:Y:S01]  /*5ca0*/  VIADD R10, R0, 0x6 ;  /* 0x00000006000a7836 */ /* 0x000fe20000000000 */
[----:B------:R-:W0:Y:S01]  /*5cb0*/  LDS R23, [R24+0x1c1c] ;  /* 0x001c1c0018177984 */ /* 0x000e220000000800 */
[----:B------:R-:W-:Y:S01]  /*5cc0*/  IMAD R13, R13, 0x1b180, R6 ;  /* 0x0001b1800d0d7824 */ /* 0x000fe200078e0206 */
[----:B------:R-:W-:-:S03]  /*5cd0*/  LEA.HI.SX32 R12, R12, R7, 0x19 ;  /* 0x000000070c0c7211 */ /* 0x000fc600078fcaff */
[----:B------:R-:W-:-:S04]  /*5ce0*/  IMAD.WIDE R6, R13, 0x4, R2 ;  /* 0x000000040d067825 */ /* 0x000fc800078e0202 */
[----:B------:R-:W-:Y:S02]  /*5cf0*/  IMAD R15, R12, -0x121, R11 ;  /* 0xfffffedf0c0f7824 */ /* 0x000fe400078e020b */
[----:B------:R-:W-:Y:S01]  /*5d00*/  IMAD.HI R13, R10, 0x71625345, RZ ;  /* 0x716253450a0d7827 */ /* 0x000fe200078e02ff */
[----:B--2---:R2:W-:Y:S01]  /*5d10*/  @P1 STG.E desc[UR6][R6.64], R19 ;  /* 0x0000001306001986 */ /* 0x0045e2000c101906 */
[----:B------:R-:W-:Y:S02]  /*5d20*/  ISETP.LT.AND P1, PT, R11, 0x484, !P0 ;  /* 0x000004840b00780c */ /* 0x000fe40004721270 */
[----:B------:R-:W-:Y:S01]  /*5d30*/  IMAD R15, R16, 0x121, R15 ;  /* 0x00000121100f7824 */ /* 0x000fe200078e020f */
[----:B----4-:R-:W-:-:S03]  /*5d40*/  SHF.R.U32.HI R8, RZ, 0x1f, R13 ;  /* 0x0000001fff087819 */ /* 0x010fc6000001160d */
[----:B------:R-:W-:Y:S01]  /*5d50*/  IMAD R9, R12, 0x1b180, R15 ;  /* 0x0001b1800c097824 */ /* 0x000fe200078e020f */
[----:B------:R-:W-:Y:S01]  /*5d60*/  LEA.HI.SX32 R13, R13, R8, 0x19 ;  /* 0x000000080d0d7211 */ /* 0x000fe200078fcaff */
[----:B------:R-:W-:Y:S02]  /*5d70*/  VIADD R11, R0, 0x7 ;  /* 0x00000007000b7836 */ /* 0x000fe40000000000 */
[----:B------:R-:W-:-:S04]  /*5d80*/  IMAD.WIDE R8, R9, 0x4, R2 ;  /* 0x0000000409087825 */ /* 0x000fc800078e0202 */
[----:B------:R-:W-:Y:S02]  /*5d90*/  IMAD R15, R13, -0x121, R10 ;  /* 0xfffffedf0d0f7824 */ /* 0x000fe400078e020a */
[----:B------:R-:W-:Y:S01]  /*5da0*/  IMAD.HI R12, R11, 0x71625345, RZ ;  /* 0x716253450b0c7827 */ /* 0x000fe200078e02ff */
[----:B-1----:R1:W-:Y:S01]  /*5db0*/  @P1 STG.E desc[UR6][R8.64], R17 ;  /* 0x0000001108001986 */ /* 0x0023e2000c101906 */
[----:B------:R-:W-:Y:S02]  /*5dc0*/  ISETP.LT.AND P1, PT, R10, 0x484, !P0 ;  /* 0x000004840a00780c */ /* 0x000fe40004721270 */
[----:B--2---:R-:W-:Y:S01]  /*5dd0*/  IMAD R6, R16, 0x121, R15 ;  /* 0x0000012110067824 */ /* 0x004fe200078e020f */
[----:B------:R-:W-:-:S03]  /*5de0*/  SHF.R.U32.HI R7, RZ, 0x1f, R12 ;  /* 0x0000001fff077819 */ /* 0x000fc6000001160c */
[----:B------:R-:W-:Y:S01]  /*5df0*/  IMAD R13, R13, 0x1b180, R6 ;  /* 0x0001b1800d0d7824 */ /* 0x000fe200078e0206 */
[----:B------:R-:W-:-:S03]  /*5e00*/  LEA.HI.SX32 R12, R12, R7, 0x19 ;  /* 0x000000070c0c7211 */ /* 0x000fc600078fcaff */
[----:B------:R-:W-:-:S04]  /*5e10*/  IMAD.WIDE R6, R13, 0x4, R2 ;  /* 0x000000040d067825 */ /* 0x000fc800078e0202 */
[----:B------:R-:W-:Y:S02]  /*5e20*/  IMAD R13, R12, -0x121, R11 ;  /* 0xfffffedf0c0d7824 */ /* 0x000fe400078e020b */
[----:B------:R-:W-:Y:S01]  /*5e30*/  VIADD R10, R0, 0x8 ;  /* 0x00000008000a7836 */ /* 0x000fe20000000000 */
[----:B---3--:R2:W-:Y:S01]  /*5e40*/  @P1 STG.E desc[UR6][R6.64], R21 ;  /* 0x0000001506001986 */ /* 0x0085e2000c101906 */
[----:B------:R-:W-:Y:S01]  /*5e50*/  ISETP.LT.AND P1, PT, R11, 0x484, !P0 ;  /* 0x000004840b00780c */ /* 0x000fe20004721270 */
[----:B------:R-:W-:Y:S02]  /*5e60*/  IMAD R13, R16, 0x121, R13 ;  /* 0x00000121100d7824 */ /* 0x000fe400078e020d */
[----:B------:R-:W-:Y:S01]  /*5e70*/  IMAD.HI R11, R10, 0x71625345, RZ ;  /* 0x716253450a0b7827 */ /* 0x000fe200078e02ff */
[----:B------:R-:W3:Y:S03]  /*5e80*/  LDS R21, [R24+0x2424] ;  /* 0x0024240018157984 */ /* 0x000ee60000000800 */
[----:B-1----:R-:W-:Y:S01]  /*5e90*/  IMAD R9, R12, 0x1b180, R13 ;  /* 0x0001b1800c097824 */ /* 0x002fe200078e020d */
[----:B------:R-:W-:-:S04]  /*5ea0*/  SHF.R.U32.HI R12, RZ, 0x1f, R11 ;  /* 0x0000001fff0c7819 */ /* 0x000fc8000001160b */
[----:B------:R-:W-:Y:S01]  /*5eb0*/  LEA.HI.SX32 R15, R11, R12, 0x19 ;  /* 0x0000000c0b0f7211 */ /* 0x000fe200078fcaff */
[----:B------:R-:W-:-:S04]  /*5ec0*/  IMAD.WIDE R8, R9, 0x4, R2 ;  /* 0x0000000409087825 */ /* 0x000fc800078e0202 */
[C---:B------:R-:W-:Y:S02]  /*5ed0*/  VIADD R11, R0.reuse, 0x9 ;  /* 0x00000009000b7836 */ /* 0x040fe40000000000 */
[C---:B------:R-:W-:Y:S02]  /*5ee0*/  VIADD R12, R0.reuse, 0xa ;  /* 0x0000000a000c7836 */ /* 0x040fe40000000000 */
[----:B--2---:R-:W-:Y:S01]  /*5ef0*/  IMAD R7, R15, -0x121, R10 ;  /* 0xfffffedf0f077824 */ /* 0x004fe200078e020a */
[----:B0-----:R0:W-:Y:S01]  /*5f00*/  @P1 STG.E desc[UR6][R8.64], R23 ;  /* 0x0000001708001986 */ /* 0x0011e2000c101906 */
[----:B------:R-:W-:Y:S01]  /*5f10*/  VIADD R13, R0, 0xb ;  /* 0x0000000b000d7836 */ /* 0x000fe20000000000 */
[----:B------:R-:W-:Y:S01]  /*5f20*/  ISETP.LT.AND P1, PT, R10, 0x484, !P0 ;  /* 0x000004840a00780c */ /* 0x000fe20004721270 */
[----:B------:R-:W-:-:S04]  /*5f30*/  IMAD.HI R10, R11, 0x71625345, RZ ;  /* 0x716253450b0a7827 */ /* 0x000fc800078e02ff */
[----:B------:R-:W-:Y:S02]  /*5f40*/  IMAD R6, R16, 0x121, R7 ;  /* 0x0000012110067824 */ /* 0x000fe400078e0207 */
[----:B------:R-:W-:-:S04]  /*5f50*/  IMAD.HI R14, R12, 0x71625345, RZ ;  /* 0x716253450c0e7827 */ /* 0x000fc800078e02ff */
[----:B------:R-:W-:Y:S01]  /*5f60*/  IMAD.HI R17, R13, 0x71625345, RZ ;  /* 0x716253450d117827 */ /* 0x000fe200078e02ff */
[----:B0-----:R-:W-:-:S03]  /*5f70*/  SHF.R.U32.HI R9, RZ, 0x1f, R10 ;  /* 0x0000001fff097819 */ /* 0x001fc6000001160a */
[----:B------:R-:W-:Y:S01]  /*5f80*/  IMAD R7, R15, 0x1b180, R6 ;  /* 0x0001b1800f077824 */ /* 0x000fe200078e0206 */
[----:B------:R-:W-:Y:S02]  /*5f90*/  SHF.R.U32.HI R15, RZ, 0x1f, R14 ;  /* 0x0000001fff0f7819 */ /* 0x000fe4000001160e */
[----:B------:R-:W-:Y:S01]  /*5fa0*/  SHF.R.U32.HI R8, RZ, 0x1f, R17 ;  /* 0x0000001fff087819 */ /* 0x000fe20000011611 */
[----:B------:R-:W-:Y:S01]  /*5fb0*/  IMAD.WIDE R6, R7, 0x4, R2 ;  /* 0x0000000407067825 */ /* 0x000fe200078e0202 */
[----:B------:R-:W-:Y:S02]  /*5fc0*/  LEA.HI.SX32 R4, R10, R9, 0x19 ;  /* 0x000000090a047211 */ /* 0x000fe400078fcaff */
[----:B------:R-:W-:Y:S02]  /*5fd0*/  LEA.HI.SX32 R15, R14, R15, 0x19 ;  /* 0x0000000f0e0f7211 */ /* 0x000fe400078fcaff */
[----:B------:R-:W-:Y:S01]  /*5fe0*/  LEA.HI.SX32 R14, R17, R8, 0x19 ;  /* 0x00000008110e7211 */ /* 0x000fe200078fcaff */
[----:B------:R-:W-:Y:S01]  /*5ff0*/  VIADD R8, R0, 0xc ;  /* 0x0000000c00087836 */ /* 0x000fe20000000000 */
[----:B------:R0:W-:Y:S01]  /*6000*/  @P1 STG.E desc[UR6][R6.64], R25 ;  /* 0x0000001906001986 */ /* 0x0001e2000c101906 */
[----:B------:R-:W-:Y:S01]  /*6010*/  ISETP.LT.AND P1, PT, R11, 0x484, !P0 ;  /* 0x000004840b00780c */ /* 0x000fe20004721270 */
[----:B------:R-:W-:-:S02]  /*6020*/  IMAD R5, R4, -0x121, R11 ;  /* 0xfffffedf04057824 */ /* 0x000fc400078e020b */
[----:B------:R-:W-:Y:S01]  /*6030*/  IMAD.HI R11, R8, 0x71625345, RZ ;  /* 0x71625345080b7827 */ /* 0x000fe200078e02ff */
[----:B------:R-:W-:Y:S01]  /*6040*/  SEL R45, R45, 0x7, P2 ;  /* 0x000000072d2d7807 */ /* 0x000fe20001000000 */
[----:B------:R-:W1:Y:S01]  /*6050*/  LDS R25, [R24+0x2828] ;  /* 0x0028280018197984 */ /* 0x000e620000000800 */
[----:B------:R-:W-:Y:S02]  /*6060*/  ISETP.NE.AND P3, PT, R55, RZ, PT ;  /* 0x000000ff3700720c */ /* 0x000fe40003f65270 */
[----:B0-----:R-:W-:-:S04]  /*6070*/  SHF.R.U32.HI R6, RZ, 0x1f, R11 ;  /* 0x0000001fff067819 */ /* 0x001fc8000001160b */
[----:B------:R-:W-:Y:S02]  /*6080*/  LEA.HI.SX32 R11, R11, R6, 0x19 ;  /* 0x000000060b0b7211 */ /* 0x000fe400078fcaff */
[----:B------:R-:W-:Y:S02]  /*6090*/  SEL R6, R45, 0x8, P3 ;  /* 0x000000082d067807 */ /* 0x000fe40001800000 */
[----:B------:R-:W0:Y:S01]  /*60a0*/  LDS R45, [R24+0x3030] ;  /* 0x00303000182d7984 */ /* 0x000e220000000800 */
[C---:B------:R-:W-:Y:S02]  /*60b0*/  VIADD R9, R0.reuse, 0xd ;  /* 0x0000000d00097836 */ /* 0x040fe40000000000 */
[C---:B------:R-:W-:Y:S02]  /*60c0*/  VIADD R10, R0.reuse, 0xe ;  /* 0x0000000e000a7836 */ /* 0x040fe40000000000 */
[----:B------:R-:W-:Y:S02]  /*60d0*/  VIADD R0, R0, 0xf ;  /* 0x0000000f00007836 */ /* 0x000fe40000000000 */
[----:B------:R-:W-:Y:S01]  /*60e0*/  IMAD R5, R16, 0x121, R5 ;  /* 0x0000012110057824 */ /* 0x000fe200078e0205 */
[----:B------:R-:W-:Y:S01]  /*60f0*/  ISETP.NE.AND P2, PT, R161, RZ, PT ;  /* 0x000000ffa100720c */ /* 0x000fe20003f45270 */
[----:B------:R-:W-:Y:S01]  /*6100*/  IMAD.HI R17, R9, 0x71625345, RZ ;  /* 0x7162534509117827 */ /* 0x000fe200078e02ff */
[----:B------:R-:W-:-:S03]  /*6110*/  ISETP.NE.AND P4, PT, R162, RZ, PT ;  /* 0x000000ffa200720c */ /* 0x000fc60003f85270 */
[----:B------:R-:W-:-:S04]  /*6120*/  IMAD.HI R19, R10, 0x71625345, RZ ;  /* 0x716253450a137827 */ /* 0x000fc800078e02ff */
[----:B------:R-:W-:-:S04]  /*6130*/  IMAD.HI R7, R0, 0x71625345, RZ ;  /* 0x7162534500077827 */ /* 0x000fc800078e02ff */
[----:B------:R-:W-:Y:S01]  /*6140*/  IMAD R5, R4, 0x1b180, R5 ;  /* 0x0001b18004057824 */ /* 0x000fe200078e0205 */
[----:B------:R-:W-:Y:S02]  /*6150*/  SEL R39, R39, 0x8, P2 ;  /* 0x0000000827277807 */ /* 0x000fe40001000000 */
[----:B------:R-:W-:Y:S01]  /*6160*/  SHF.R.U32.HI R18, RZ, 0x1f, R17 ;  /* 0x0000001fff127819 */ /* 0x000fe20000011611 */
[----:B------:R-:W-:Y:S01]  /*6170*/  IMAD.WIDE R4, R5, 0x4, R2 ;  /* 0x0000000405047825 */ /* 0x000fe200078e0202 */
[----:B------:R-:W-:Y:S02]  /*6180*/  SHF.R.U32.HI R20, RZ, 0x1f, R19 ;  /* 0x0000001fff147819 */ /* 0x000fe40000011613 */
[----:B------:R-:W-:Y:S02]  /*6190*/  SHF.R.U32.HI R22, RZ, 0x1f, R7 ;  /* 0x0000001fff167819 */ /* 0x000fe40000011607 */
[----:B------:R-:W-:Y:S02]  /*61a0*/  ISETP.NE.AND P2, PT, R158, RZ, PT ;  /* 0x000000ff9e00720c */ /* 0x000fe40003f45270 */
[----:B------:R-:W-:-:S02]  /*61b0*/  SEL R33, R33, 0x8, P4 ;  /* 0x0000000821217807 */ /* 0x000fc40002000000 */
[----:B------:R-:W-:Y:S02]  /*61c0*/  ISETP.NE.AND P5, PT, R61, RZ, PT ;  /* 0x000000ff3d00720c */ /* 0x000fe40003fa5270 */
[----:B------:R-:W-:Y:S01]  /*61d0*/  ISETP.NE.AND P4, PT, R60, RZ, PT ;  /* 0x000000ff3c00720c */ /* 0x000fe20003f85270 */
[----:B---3--:R2:W-:Y:S01]  /*61e0*/  @P1 STG.E desc[UR6][R4.64], R21 ;  /* 0x0000001504001986 */ /* 0x0085e2000c101906 */
[----:B------:R-:W-:Y:S02]  /*61f0*/  LEA.HI.SX32 R18, R17, R18, 0x19 ;  /* 0x0000001211127211 */ /* 0x000fe400078fcaff */
[----:B------:R-:W-:Y:S02]  /*6200*/  LEA.HI.SX32 R19, R19, R20, 0x19 ;  /* 0x0000001413137211 */ /* 0x000fe400078fcaff */
[----:B------:R-:W-:Y:S02]  /*6210*/  LEA.HI.SX32 R7, R7, R22, 0x19 ;  /* 0x0000001607077211 */ /* 0x000fe400078fcaff */
[----:B------:R-:W-:-:S02]  /*6220*/  SEL R35, R35, 0x8, P2 ;  /* 0x0000000823237807 */ /* 0x000fc40001000000 */
[----:B------:R-:W-:Y:S01]  /*6230*/  ISETP.LT.AND P2, PT, R13, 0x484, !P0 ;  /* 0x000004840d00780c */ /* 0x000fe20004741270 */
[----:B------:R-:W-:Y:S01]  /*6240*/  IMAD R13, R14, -0x121, R13 ;  /* 0xfffffedf0e0d7824 */ /* 0x000fe200078e020d */
[----:B------:R-:W-:Y:S01]  /*6250*/  SEL R41, R41, 0x8, P4 ;  /* 0x0000000829297807 */ /* 0x000fe20002000000 */
[----:B--2---:R-:W-:Y:S01]  /*6260*/  IMAD R5, R15, -0x121, R12 ;  /* 0xfffffedf0f057824 */ /* 0x004fe200078e020c */
[----:B------:R-:W-:Y:S01]  /*6270*/  SEL R43, R43, 0x8, P5 ;  /* 0x000000082b2b7807 */ /* 0x000fe20002800000 */
[----:B------:R-:W-:Y:S01]  /*6280*/  IMAD R17, R11, -0x121, R8 ;  /* 0xfffffedf0b117824 */ /* 0x000fe200078e0208 */
[----:B------:R-:W-:Y:S01]  /*6290*/  ISETP.LT.AND P1, PT, R12, 0x484, !P0 ;  /* 0x000004840c00780c */ /* 0x000fe20004721270 */
[----:B------:R-:W-:Y:S01]  /*62a0*/  IMAD R21, R19, -0x121, R10 ;  /* 0xfffffedf13157824 */ /* 0x000fe200078e020a */
[----:B------:R-:W-:Y:S01]  /*62b0*/  ISETP.LT.AND P3, PT, R8, 0x484, !P0 ;  /* 0x000004840800780c */ /* 0x000fe20004761270 */
[----:B------:R-:W-:Y:S01]  /*62c0*/  IMAD R23, R7, -0x121, R0 ;  /* 0xfffffedf07177824 */ /* 0x000fe200078e0200 */
[----:B------:R-:W-:Y:S01]  /*62d0*/  ISETP.LT.AND P4, PT, R9, 0x484, !P0 ;  /* 0x000004840900780c */ /* 0x000fe20004781270 */
[----:B------:R-:W-:Y:S01]  /*62e0*/  IMAD R9, R18, -0x121, R9 ;  /* 0xfffffedf12097824 */ /* 0x000fe200078e0209 */
[----:B------:R-:W-:-:S02]  /*62f0*/  ISETP.LT.AND P5, PT, R10, 0x484, !P0 ;  /* 0x000004840a00780c */ /* 0x000fc400047a1270 */
[----:B------:R-:W-:Y:S01]  /*6300*/  ISETP.LT.AND P0, PT, R0, 0x484, !P0 ;  /* 0x000004840000780c */ /* 0x000fe20004701270 */
[----:B------:R-:W-:Y:S01]  /*6310*/  IMAD R0, R16, 0x121, R5 ;  /* 0x0000012110007824 */ /* 0x000fe200078e0205 */
[----:B------:R-:W-:Y:S01]  /*6320*/  ISETP.NE.AND P6, PT, R62, RZ, PT ;  /* 0x000000ff3e00720c */ /* 0x000fe20003fc5270 */
[C---:B------:R-:W-:Y:S02]  /*6330*/  IMAD R13, R16.reuse, 0x121, R13 ;  /* 0x00000121100d7824 */ /* 0x040fe400078e020d */
[C---:B------:R-:W-:Y:S02]  /*6340*/  IMAD R4, R16.reuse, 0x121, R17 ;  /* 0x0000012110047824 */ /* 0x040fe400078e0211 */
[C---:B------:R-:W-:Y:S02]  /*6350*/  IMAD R9, R16.reuse, 0x121, R9 ;  /* 0x0000012110097824 */ /* 0x040fe400078e0209 */
[----:B------:R-:W-:Y:S01]  /*6360*/  IMAD R8, R16, 0x121, R21 ;  /* 0x0000012110087824 */ /* 0x000fe200078e0215 */
[----:B------:R-:W-:Y:S01]  /*6370*/  SEL R46, R46, 0x8, P6 ;  /* 0x000000082e2e7807 */ /* 0x000fe20003000000 */
[----:B------:R-:W-:-:S02]  /*6380*/  IMAD R16, R16, 0x121, R23 ;  /* 0x0000012110107824 */ /* 0x000fc400078e0217 */
[----:B------:R-:W-:Y:S01]  /*6390*/  IMAD R5, R15, 0x1b180, R0 ;  /* 0x0001b1800f057824 */ /* 0x000fe200078e0200 */
[----:B------:R-:W-:Y:S01]  /*63a0*/  ISETP.NE.AND P6, PT, R42, RZ, PT ;  /* 0x000000ff2a00720c */ /* 0x000fe20003fc5270 */
[----:B------:R-:W-:Y:S02]  /*63b0*/  IMAD R13, R14, 0x1b180, R13 ;  /* 0x0001b1800e0d7824 */ /* 0x000fe400078e020d */
[----:B------:R-:W-:Y:S01]  /*63c0*/  IMAD R11, R11, 0x1b180, R4 ;  /* 0x0001b1800b0b7824 */ /* 0x000fe200078e0204 */
[----:B------:R-:W-:Y:S01]  /*63d0*/  PRMT R0, R6, 0x3340, R41 ;  /* 0x0000334006007816 */ /* 0x000fe20000000029 */
[----:B------:R-:W-:Y:S02]  /*63e0*/  IMAD R15, R18, 0x1b180, R9 ;  /* 0x0001b180120f7824 */ /* 0x000fe400078e0209 */
[----:B------:R-:W-:Y:S02]  /*63f0*/  IMAD R19, R19, 0x1b180, R8 ;  /* 0x0001b18013137824 */ /* 0x000fe400078e0208 */
[----:B------:R-:W-:-:S02]  /*6400*/  IMAD R17, R7, 0x1b180, R16 ;  /* 0x0001b18007117824 */ /* 0x000fc400078e0210 */
[----:B------:R-:W-:-:S04]  /*6410*/  IMAD.WIDE R4, R5, 0x4, R2 ;  /* 0x0000000405047825 */ /* 0x000fc800078e0202 */
[--C-:B------:R-:W-:Y:S01]  /*6420*/  IMAD.WIDE R6, R13, 0x4, R2.reuse ;  /* 0x000000040d067825 */ /* 0x100fe200078e0202 */
[----:B-1----:R1:W-:Y:S03]  /*6430*/  @P1 STG.E desc[UR6][R4.64], R25 ;  /* 0x0000001904001986 */ /* 0x0023e6000c101906 */
[--C-:B------:R-:W-:Y:S01]  /*6440*/  IMAD.WIDE R8, R11, 0x4, R2.reuse ;  /* 0x000000040b087825 */ /* 0x100fe200078e0202 */
[----:B------:R1:W-:Y:S03]  /*6450*/  @P2 STG.E desc[UR6][R6.64], R37 ;  /* 0x0000002506002986 */ /* 0x0003e6000c101906 */
[----:B------:R-:W-:Y:S01]  /*6460*/  IMAD.WIDE R10, R15, 0x4, R2 ;  /* 0x000000040f0a7825 */ /* 0x000fe200078e0202 */
[----:B------:R-:W-:-:S03]  /*6470*/  IADD3 R14, P1, R26, UR4, RZ ;  /* 0x000000041a0e7c10 */ /* 0x000fc6000ff3e0ff */
[--C-:B------:R-:W-:Y:S01]  /*6480*/  IMAD.WIDE R12, R19, 0x4, R2.reuse ;  /* 0x00000004130c7825 */ /* 0x100fe200078e0202 */
[----:B0-----:R1:W-:Y:S03]  /*6490*/  @P3 STG.E desc[UR6][R8.64], R45 ;  /* 0x0000002d08003986 */ /* 0x0013e6000c101906 */
[----:B------:R-:W-:Y:S01]  /*64a0*/  IMAD.WIDE R2, R17, 0x4, R2 ;  /* 0x0000000411027825 */ /* 0x000fe200078e0202 */
[----:B------:R1:W-:Y:S01]  /*64b0*/  @P4 STG.E desc[UR6][R10.64], R47 ;  /* 0x0000002f0a004986 */ /* 0x0003e2000c101906 */
[----:B------:R-:W-:Y:S02]  /*64c0*/  PRMT R34, R34, 0x3340, R29 ;  /* 0x0000334022227816 */ /* 0x000fe4000000001d */
[----:B------:R-:W-:Y:S01]  /*64d0*/  PRMT R27, R32, 0x3340, R27 ;  /* 0x00003340201b7816 */ /* 0x000fe2000000001b */
[----:B------:R1:W-:Y:S01]  /*64e0*/  @P5 STG.E desc[UR6][R12.64], R49 ;  /* 0x000000310c005986 */ /* 0x0003e2000c101906 */
[----:B------:R-:W-:-:S02]  /*64f0*/  PRMT R38, R38, 0x3340, R33 ;  /* 0x0000334026267816 */ /* 0x000fc40000000021 */
[----:B------:R-:W-:Y:S01]  /*6500*/  PRMT R31, R36, 0x3340, R31 ;  /* 0x00003340241f7816 */ /* 0x000fe2000000001f */
[----:B------:R1:W-:Y:S01]  /*6510*/  @P0 STG.E desc[UR6][R2.64], R51 ;  /* 0x0000003302000986 */ /* 0x0003e2000c101906 */
[----:B------:R-:W-:Y:S02]  /*6520*/  PRMT R44, R44, 0x3340, R39 ;  /* 0x000033402c2c7816 */ /* 0x000fe40000000027 */
[----:B------:R-:W-:Y:S02]  /*6530*/  PRMT R35, R40, 0x3340, R35 ;  /* 0x0000334028237816 */ /* 0x000fe40000000023 */
[----:B------:R-:W-:Y:S02]  /*6540*/  PRMT R43, R43, 0x3340, R46 ;  /* 0x000033402b2b7816 */ /* 0x000fe4000000002e */
[----:B------:R-:W-:Y:S02]  /*6550*/  LEA.HI.X.SX32 R15, R26, UR5, 0x1, P1 ;  /* 0x000000051a0f7c11 */ /* 0x000fe400088f0eff */
[----:B------:R-:W-:-:S02]  /*6560*/  PRMT R40, R34, 0x5410, R27 ;  /* 0x0000541022287816 */ /* 0x000fc4000000001b */
[----:B------:R-:W-:Y:S02]  /*6570*/  PRMT R41, R38, 0x5410, R31 ;  /* 0x0000541026297816 */ /* 0x000fe4000000001f */
[----:B------:R-:W-:Y:S02]  /*6580*/  PRMT R42, R44, 0x5410, R35 ;  /* 0x000054102c2a7816 */ /* 0x000fe40000000023 */
[----:B------:R-:W-:Y:S01]  /*6590*/  PRMT R43, R0, 0x5410, R43 ;  /* 0x00005410002b7816 */ /* 0x000fe2000000002b */
[----:B-1----:R-:W-:Y:S06]  /*65a0*/  @!P6 EXIT ;  /* 0x000000000000e94d */ /* 0x002fec0003800000 */
[----:B------:R-:W-:Y:S01]  /*65b0*/  STG.E.128 desc[UR6][R14.64], R40 ;  /* 0x000000280e007986 */ /* 0x000fe2000c101d06 */
[----:B------:R-:W-:Y:S05]  /*65c0*/  EXIT ;  /* 0x000000000000794d */ /* 0x000fea0003800000 */
.L_x_0:
[----:B------:R-:W-:-:S00]  /*65d0*/  BRA `(.L_x_0) ;  /* 0xfffffffc00fc7947 */ /* 0x000fc0000383ffff */
[----:B------:R-:W-:-:S00]  /*65e0*/  NOP ;  /* 0x0000000000007918 */ /* 0x000fc00000000000 */
        /* <DEDUP_REMOVED lines=9> */
.L_x_1:


//--------------------- .nv.shared.triton_poi_fused_max_pool2d_with_indices_11 --------------------------
	.section	.nv.shared.triton_poi_fused_max_pool2d_with_indices_11,"aw",@nobits
	.sectionflags	@""
	.align	16
	.zero		1024


//--------------------- .nv.constant0.triton_poi_fused_max_pool2d_with_indices_11 --------------------------
	.section	.nv.constant0.triton_poi_fused_max_pool2d_with_indices_11,"a",@progbits
	.sectionflags	@""
	.align	4
.nv.constant0.triton_poi_fused_max_pool2d_with_indices_11:
	.zero		560
